	.target	sm_90a

	.elftype	@"ET_EXEC"


//--------------------- .note.nv.tkinfo           --------------------------
	.section	.note.nv.tkinfo,"",@"SHT_NOTE"
	.sectionflags	@"SHF_NOTE_NV_TKINFO"
	.tkinfo
        /*0018*/ 	.word	0x00000002
        /*0030*/ 	.string	""
        /*0030*/ 	.string	"ptxas"
        /*0030*/ 	.string	"Cuda compilation tools, release 13.0, V13.0.88"
        /*0030*/ 	.string	"Build cuda_13.0.r13.0/compiler.36424714_0"
        /*0030*/ 	.string	"-arch sm_90a -m 64 "



//--------------------- .note.nv.cuinfo           --------------------------
	.section	.note.nv.cuinfo,"",@"SHT_NOTE"
	.sectionflags	@"SHF_NOTE_NV_CUINFO"
        /*0018*/ 	.short	0x0002
        /*001a*/ 	.short	0x005a
        /*001c*/ 	.short	0x0082
	.zero		2


//--------------------- .nv.info                  --------------------------
	.section	.nv.info,"",@"SHT_CUDA_INFO"
	.align	4


	//----- nvinfo : EIATTR_REGCOUNT
	.align		4
        /*0000*/ 	.byte	0x04, 0x2f
        /*0002*/ 	.short	(.L_15 - .L_14)
	.align		4
.L_14:
        /*0004*/ 	.word	index@(_ZN7cutlass13device_kernelINS_4fmha6kernel28FmhaKernelTmaWarpSpecializedINS1_10collective30FmhaMainloopTmaWarpSpecializedINS_6half_tEffN4cute5tupleIJNS7_1CILi128EEESA_NS9_ILi16EEEEEENS8_IJiNS9_ILi1EEENS8_IJiiEEEEEESF_SF_NS4_13DefaultFusionEJEEENS4_15FmhaFwdEpilogueIS6_fNS8_IJNS9_ILi64EEESB_SA_EEEEENS2_23IndividualTileSchedulerEJEEEEEvNT_6ParamsE)
        /*0008*/ 	.word	0x000000a8


	//----- nvinfo : EIATTR_FRAME_SIZE
	.align		4
.L_15:
        /*000c*/ 	.byte	0x04, 0x11
        /*000e*/ 	.short	(.L_17 - .L_16)
	.align		4
.L_16:
        /*0010*/ 	.word	index@($__internal_0_$__cuda_sm20_rcp_rn_f32_slowpath)
        /*0014*/ 	.word	0x00000000


	//----- nvinfo : EIATTR_FRAME_SIZE
	.align		4
.L_17:
        /*0018*/ 	.byte	0x04, 0x11
        /*001a*/ 	.short	(.L_19 - .L_18)
	.align		4
.L_18:
        /*001c*/ 	.word	index@(_ZN7cutlass13device_kernelINS_4fmha6kernel28FmhaKernelTmaWarpSpecializedINS1_10collective30FmhaMainloopTmaWarpSpecializedINS_6half_tEffN4cute5tupleIJNS7_1CILi128EEESA_NS9_ILi16EEEEEENS8_IJiNS9_ILi1EEENS8_IJiiEEEEEESF_SF_NS4_13DefaultFusionEJEEENS4_15FmhaFwdEpilogueIS6_fNS8_IJNS9_ILi64EEESB_SA_EEEEENS2_23IndividualTileSchedulerEJEEEEEvNT_6ParamsE)
        /*0020*/ 	.word	0x00000000


	//----- nvinfo : EIATTR_MIN_STACK_SIZE
	.align		4
.L_19:
        /*0024*/ 	.byte	0x04, 0x12
        /*0026*/ 	.short	(.L_21 - .L_20)
	.align		4
.L_20:
        /*0028*/ 	.word	index@(_ZN7cutlass13device_kernelINS_4fmha6kernel28FmhaKernelTmaWarpSpecializedINS1_10collective30FmhaMainloopTmaWarpSpecializedINS_6half_tEffN4cute5tupleIJNS7_1CILi128EEESA_NS9_ILi16EEEEEENS8_IJiNS9_ILi1EEENS8_IJiiEEEEEESF_SF_NS4_13DefaultFusionEJEEENS4_15FmhaFwdEpilogueIS6_fNS8_IJNS9_ILi64EEESB_SA_EEEEENS2_23IndividualTileSchedulerEJEEEEEvNT_6ParamsE)
        /*002c*/ 	.word	0x00000000
.L_21:


//--------------------- .nv.compat                --------------------------
	.section	.nv.compat,"",@"SHT_CUDA_COMPAT_INFO"
	.align	4
        /*0000*/ 	.byte	0x02, 0x09, 0x01, 0x00, 0x02, 0x02, 0x04, 0x00, 0x02, 0x05, 0x05, 0x00, 0x03, 0x07, 0x01, 0x01
        /*0010*/ 	.byte	0x02, 0x03, 0x01, 0x00, 0x02, 0x06, 0x01, 0x00, 0x04, 0x0b, 0x08, 0x00, 0x00, 0x00, 0x00, 0x00
        /*0020*/ 	.byte	0x00, 0x00, 0x00, 0x00


//--------------------- .nv.info._ZN7cutlass13device_kernelINS_4fmha6kernel28FmhaKernelTmaWarpSpecializedINS1_10collective30FmhaMainloopTmaWarpSpecializedINS_6half_tEffN4cute5tupleIJNS7_1CILi128EEESA_NS9_ILi16EEEEEENS8_IJiNS9_ILi1EEENS8_IJiiEEEEEESF_SF_NS4_13DefaultFusionEJEEENS4_15FmhaFwdEpilogueIS6_fNS8_IJNS9_ILi64EEESB_SA_EEEEENS2_23IndividualTileSchedulerEJEEEEEvNT_6ParamsE --------------------------
	.section	.nv.info._ZN7cutlass13device_kernelINS_4fmha6kernel28FmhaKernelTmaWarpSpecializedINS1_10collective30FmhaMainloopTmaWarpSpecializedINS_6half_tEffN4cute5tupleIJNS7_1CILi128EEESA_NS9_ILi16EEEEEENS8_IJiNS9_ILi1EEENS8_IJiiEEEEEESF_SF_NS4_13DefaultFusionEJEEENS4_15FmhaFwdEpilogueIS6_fNS8_IJNS9_ILi64EEESB_SA_EEEEENS2_23IndividualTileSchedulerEJEEEEEvNT_6ParamsE,"",@"SHT_CUDA_INFO"
	.sectionflags	@""
	.align	4


	//----- nvinfo : EIATTR_CUDA_API_VERSION
	.align		4
        /*0000*/ 	.byte	0x04, 0x37
        /*0002*/ 	.short	(.L_23 - .L_22)
.L_22:
        /*0004*/ 	.word	0x00000082


	//----- nvinfo : EIATTR_KPARAM_INFO
	.align		4
.L_23:
        /*0008*/ 	.byte	0x04, 0x17
        /*000a*/ 	.short	(.L_25 - .L_24)
.L_24:
        /*000c*/ 	.word	0x00000000
        /*0010*/ 	.short	0x0000
        /*0012*/ 	.short	0x0070
        /*0014*/ 	.byte	0x00, 0xf0, 0x01, 0x20


	//----- nvinfo : EIATTR_SPARSE_MMA_MASK
	.align		4
.L_25:
        /*0018*/ 	.byte	0x03, 0x50
        /*001a*/ 	.short	0x0000


	//----- nvinfo : EIATTR_MAXREG_COUNT
	.align		4
        /*001c*/ 	.byte	0x03, 0x1b
        /*001e*/ 	.short	0x00a8


	//----- nvinfo : EIATTR_NUM_BARRIERS
	.align		4
        /*0020*/ 	.byte	0x02, 0x4c
        /*0022*/ 	.byte	0x02
	.zero		1


	//----- nvinfo : EIATTR_EXTERNS
	.align		4
        /*0024*/ 	.byte	0x04, 0x0f
        /*0026*/ 	.short	(.L_27 - .L_26)


	//   ....[0]....
	.align		4
.L_26:
        /*0028*/ 	.word	index@(__assertfail)


	//----- nvinfo : EIATTR_MERCURY_ISA_VERSION
	.align		4
.L_27:
        /*002c*/ 	.byte	0x03, 0x5f
        /*002e*/ 	.short	0x0101


	//----- nvinfo : EIATTR_INT_WARP_WIDE_INSTR_OFFSETS
	.align		4
        /*0030*/ 	.byte	0x04, 0x31
        /*0032*/ 	.short	(.L_29 - .L_28)


	//   ....[0]....
.L_28:
        /*0034*/ 	.word	0x000006f0


	//   ....[1]....
        /*0038*/ 	.word	0x00000700


	//   ....[2]....
        /*003c*/ 	.word	0x00000710


	//   ....[3]....
        /*0040*/ 	.word	0x00000720


	//   ....[4]....
        /*0044*/ 	.word	0x00000790


	//----- nvinfo : EIATTR_COOP_GROUP_MASK_REGIDS
	.align		4
.L_29:
        /*0048*/ 	.byte	0x04, 0x29
        /*004a*/ 	.short	(.L_31 - .L_30)


	//   ....[0]....
.L_30:
        /*004c*/ 	.word	0xffffffff


	//   ....[1]....
        /*0050*/ 	.word	0xffffffff


	//   ....[2]....
        /*0054*/ 	.word	0xffffffff


	//   ....[3]....
        /*0058*/ 	.word	0xffffffff


	//   ....[4]....
        /*005c*/ 	.word	0xffffffff


	//   ....[5]....
        /*0060*/ 	.word	0xffffffff


	//   ....[6]....
        /*0064*/ 	.word	0xffffffff


	//   ....[7]....
        /*0068*/ 	.word	0xffffffff


	//   ....[8]....
        /*006c*/ 	.word	0xffffffff


	//   ....[9]....
        /*0070*/ 	.word	0xffffffff


	//   ....[10]....
        /*0074*/ 	.word	0xffffffff


	//   ....[11]....
        /*0078*/ 	.word	0xffffffff


	//   ....[12]....
        /*007c*/ 	.word	0xffffffff


	//   ....[13]....
        /*0080*/ 	.word	0xffffffff


	//   ....[14]....
        /*0084*/ 	.word	0xffffffff


	//   ....[15]....
        /*0088*/ 	.word	0xffffffff


	//   ....[16]....
        /*008c*/ 	.word	0xffffffff


	//   ....[17]....
        /*0090*/ 	.word	0xffffffff


	//----- nvinfo : EIATTR_COOP_GROUP_INSTR_OFFSETS
	.align		4
.L_31:
        /*0094*/ 	.byte	0x04, 0x28
        /*0096*/ 	.short	(.L_33 - .L_32)


	//   ....[0]....
.L_32:
        /*0098*/ 	.word	0x00000050


	//   ....[1]....
        /*009c*/ 	.word	0x00000080


	//   ....[2]....
        /*00a0*/ 	.word	0x000001b0


	//   ....[3]....
        /*00a4*/ 	.word	0x00000370


	//   ....[4]....
        /*00a8*/ 	.word	0x00000530


	//   ....[5]....
        /*00ac*/ 	.word	0x00000690


	//   ....[6]....
        /*00b0*/ 	.word	0x00001100


	//   ....[7]....
        /*00b4*/ 	.word	0x00001120


	//   ....[8]....
        /*00b8*/ 	.word	0x00001960


	//   ....[9]....
        /*00bc*/ 	.word	0x00001a70


	//   ....[10]....
        /*00c0*/ 	.word	0x000035e0


	//   ....[11]....
        /*00c4*/ 	.word	0x00003610


	//   ....[12]....
        /*00c8*/ 	.word	0x00003d90


	//   ....[13]....
        /*00cc*/ 	.word	0x00003eb0


	//   ....[14]....
        /*00d0*/ 	.word	0x00005910


	//   ....[15]....
        /*00d4*/ 	.word	0x00005950


	//   ....[16]....
        /*00d8*/ 	.word	0x00005990


	//   ....[17]....
        /*00dc*/ 	.word	0x000059a0


	//----- nvinfo : EIATTR_REG_RECONFIG
	.align		4
.L_33:
        /*00e0*/ 	.byte	0x01, 0x54
	.zero		2


	//----- nvinfo : EIATTR_SYSCALL_OFFSETS
	.align		4
        /*00e4*/ 	.byte	0x04, 0x46
        /*00e6*/ 	.short	(.L_35 - .L_34)


	//   ....[0]....
.L_34:
        /*00e8*/ 	.word	0x00006200


	//   ....[1]....
        /*00ec*/ 	.word	0x00006360


	//----- nvinfo : EIATTR_MBARRIER_INSTR_OFFSETS
	.align		4
.L_35:
        /*00f0*/ 	.byte	0x04, 0x39
        /*00f2*/ 	.short	(.L_37 - .L_36)


	//   ....[0]....
.L_36:
        /*00f4*/ 	.word	0x00000320
        /*00f8*/ 	.word	0x000000ff
        /*00fc*/ 	.word	0x00006050
        /*0100*/ 	.short	0x0100
        /*0102*/ 	.byte	0x0b
	.zero		1


	//   ....[1]....
        /*0104*/ 	.word	0x00000330
        /*0108*/ 	.word	0x000000ff
        /*010c*/ 	.word	0x00006060
        /*0110*/ 	.short	0x0100
        /*0112*/ 	.byte	0x0b
	.zero		1


	//   ....[2]....
        /*0114*/ 	.word	0x00000340
        /*0118*/ 	.word	0x000000ff
        /*011c*/ 	.word	0x00006058
        /*0120*/ 	.short	0x0100
        /*0122*/ 	.byte	0x0b
	.zero		1


	//   ....[3]....
        /*0124*/ 	.word	0x00000350
        /*0128*/ 	.word	0x000000ff
        /*012c*/ 	.word	0x00006068
        /*0130*/ 	.short	0x0100
        /*0132*/ 	.byte	0x0b
	.zero		1


	//   ....[4]....
        /*0134*/ 	.word	0x00000480
        /*0138*/ 	.word	0x000000ff
        /*013c*/ 	.word	0x00006000
        /*0140*/ 	.short	0x0100
        /*0142*/ 	.byte	0x0b
	.zero		1


	//   ....[5]....
        /*0144*/ 	.word	0x00000490
        /*0148*/ 	.word	0x000000ff
        /*014c*/ 	.word	0x00006028
        /*0150*/ 	.short	0x0100
        /*0152*/ 	.byte	0x0b
	.zero		1


	//   ....[6]....
        /*0154*/ 	.word	0x000004a0
        /*0158*/ 	.word	0x000000ff
        /*015c*/ 	.word	0x00006008
        /*0160*/ 	.short	0x0100
        /*0162*/ 	.byte	0x0b
	.zero		1


	//   ....[7]....
        /*0164*/ 	.word	0x000004b0
        /*0168*/ 	.word	0x000000ff
        /*016c*/ 	.word	0x00006030
        /*0170*/ 	.short	0x0100
        /*0172*/ 	.byte	0x0b
	.zero		1


	//   ....[8]....
        /*0174*/ 	.word	0x000004c0
        /*0178*/ 	.word	0x000000ff
        /*017c*/ 	.word	0x00006010
        /*0180*/ 	.short	0x0100
        /*0182*/ 	.byte	0x0b
	.zero		1


	//   ....[9]....
        /*0184*/ 	.word	0x000004d0
        /*0188*/ 	.word	0x000000ff
        /*018c*/ 	.word	0x00006038
        /*0190*/ 	.short	0x0100
        /*0192*/ 	.byte	0x0b
	.zero		1


	//   ....[10]....
        /*0194*/ 	.word	0x000004e0
        /*0198*/ 	.word	0x000000ff
        /*019c*/ 	.word	0x00006018
        /*01a0*/ 	.short	0x0100
        /*01a2*/ 	.byte	0x0b
	.zero		1


	//   ....[11]....
        /*01a4*/ 	.word	0x000004f0
        /*01a8*/ 	.word	0x000000ff
        /*01ac*/ 	.word	0x00006040
        /*01b0*/ 	.short	0x0100
        /*01b2*/ 	.byte	0x0b
	.zero		1


	//   ....[12]....
        /*01b4*/ 	.word	0x00000500
        /*01b8*/ 	.word	0x000000ff
        /*01bc*/ 	.word	0x00006020
        /*01c0*/ 	.short	0x0100
        /*01c2*/ 	.byte	0x0b
	.zero		1


	//   ....[13]....
        /*01c4*/ 	.word	0x00000510
        /*01c8*/ 	.word	0x000000ff
        /*01cc*/ 	.word	0x00006048
        /*01d0*/ 	.short	0x0100
        /*01d2*/ 	.byte	0x0b
	.zero		1


	//   ....[14]....
        /*01d4*/ 	.word	0x00000640
        /*01d8*/ 	.word	0x000000ff
        /*01dc*/ 	.word	0x00006070
        /*01e0*/ 	.short	0x0100
        /*01e2*/ 	.byte	0x0b
	.zero		1


	//   ....[15]....
        /*01e4*/ 	.word	0x00000650
        /*01e8*/ 	.word	0x000000ff
        /*01ec*/ 	.word	0x00006080
        /*01f0*/ 	.short	0x0100
        /*01f2*/ 	.byte	0x0b
	.zero		1


	//   ....[16]....
        /*01f4*/ 	.word	0x00000660
        /*01f8*/ 	.word	0x000000ff
        /*01fc*/ 	.word	0x00006078
        /*0200*/ 	.short	0x0100
        /*0202*/ 	.byte	0x0b
	.zero		1


	//   ....[17]....
        /*0204*/ 	.word	0x00000670
        /*0208*/ 	.word	0x000000ff
        /*020c*/ 	.word	0x00006088
        /*0210*/ 	.short	0x0100
        /*0212*/ 	.byte	0x0b
	.zero		1


	//   ....[18]....
        /*0214*/ 	.word	0x000007b0
        /*0218*/ 	.word	0x000000ff
        /*021c*/ 	.word	0x00006090
        /*0220*/ 	.short	0x0100
        /*0222*/ 	.byte	0x08
	.zero		1


	//   ....[19]....
        /*0224*/ 	.word	0x000007c0
        /*0228*/ 	.word	0x000000ff
        /*022c*/ 	.word	0x00006098
        /*0230*/ 	.short	0x0100
        /*0232*/ 	.byte	0x08
	.zero		1


	//   ....[20]....
        /*0234*/ 	.word	0x000007d0
        /*0238*/ 	.word	0x000000ff
        /*023c*/ 	.word	0x000060a0
        /*0240*/ 	.short	0x0100
        /*0242*/ 	.byte	0x08
	.zero		1


	//   ....[21]....
        /*0244*/ 	.word	0x000007e0
        /*0248*/ 	.word	0x000000ff
        /*024c*/ 	.word	0x000060a8
        /*0250*/ 	.short	0x0100
        /*0252*/ 	.byte	0x08
	.zero		1


	//   ....[22]....
        /*0254*/ 	.word	0x000008e0
        /*0258*/ 	.word	0x000000ff
        /*025c*/ 	.word	0x000060c0
        /*0260*/ 	.short	0x0100
        /*0262*/ 	.byte	0x0b
	.zero		1


	//   ....[23]....
        /*0264*/ 	.word	0x000008f0
        /*0268*/ 	.word	0x000000ff
        /*026c*/ 	.word	0x000060c8
        /*0270*/ 	.short	0x0100
        /*0272*/ 	.byte	0x0b
	.zero		1


	//   ....[24]....
        /*0274*/ 	.word	0x00000cf0
        /*0278*/ 	.word	0x000000ff
        /*027c*/ 	.word	0x00006050
        /*0280*/ 	.short	0x010a
        /*0282*/ 	.byte	0x07
	.zero		1


	//   ....[25]....
        /*0284*/ 	.word	0x00000d60
        /*0288*/ 	.word	0x000000ff
        /*028c*/ 	.word	0x00006000
        /*0290*/ 	.short	0x010a
        /*0292*/ 	.byte	0x25
	.zero		1


	//   ....[26]....
        /*0294*/ 	.word	0x00000dd0
        /*0298*/ 	.word	0x000000ff
        /*029c*/ 	.word	0x00000000
        /*02a0*/ 	.short	0x010a
        /*02a2*/ 	.byte	0x0a
	.zero		1


	//   ....[27]....
        /*02a4*/ 	.word	0x00002bc0
        /*02a8*/ 	.word	0x0000000c
        /*02ac*/ 	.word	0x00000000
        /*02b0*/ 	.short	0x0101
        /*02b2*/ 	.byte	0x0b
	.zero		1


	//   ....[28]....
        /*02b4*/ 	.word	0x00002de0
        /*02b8*/ 	.word	0x000000ff
        /*02bc*/ 	.word	0x00006008
        /*02c0*/ 	.short	0x010a
        /*02c2*/ 	.byte	0x25
	.zero		1


	//   ....[29]....
        /*02c4*/ 	.word	0x00003170
        /*02c8*/ 	.word	0x000000ff
        /*02cc*/ 	.word	0x00000000
        /*02d0*/ 	.short	0x0101
        /*02d2*/ 	.byte	0x07
	.zero		1


	//   ....[30]....
        /*02d4*/ 	.word	0x000032b0
        /*02d8*/ 	.word	0x000000ff
        /*02dc*/ 	.word	0x00006000
        /*02e0*/ 	.short	0x010a
        /*02e2*/ 	.byte	0x06
	.zero		1


	//   ....[31]....
        /*02e4*/ 	.word	0x00005160
        /*02e8*/ 	.word	0x000000ff
        /*02ec*/ 	.word	0x00006000
        /*02f0*/ 	.short	0x010a
        /*02f2*/ 	.byte	0x06
	.zero		1


	//   ....[32]....
        /*02f4*/ 	.word	0x00005400
        /*02f8*/ 	.word	0x000000ff
        /*02fc*/ 	.word	0x00006000
        /*0300*/ 	.short	0x010a
        /*0302*/ 	.byte	0x06
	.zero		1


	//   ....[33]....
        /*0304*/ 	.word	0x00005760
        /*0308*/ 	.word	0x000000ff
        /*030c*/ 	.word	0x00000000
        /*0310*/ 	.short	0x0101
        /*0312*/ 	.byte	0x06
	.zero		1


	//   ....[34]....
        /*0314*/ 	.word	0x00005810
        /*0318*/ 	.word	0x000000ff
        /*031c*/ 	.word	0x00000000
        /*0320*/ 	.short	0x0101
        /*0322*/ 	.byte	0x06
	.zero		1


	//   ....[35]....
        /*0324*/ 	.word	0x00005df0
        /*0328*/ 	.word	0x000000ff
        /*032c*/ 	.word	0x00006098
        /*0330*/ 	.short	0x010a
        /*0332*/ 	.byte	0x04
	.zero		1


	//   ....[36]....
        /*0334*/ 	.word	0x00006730
        /*0338*/ 	.word	0x00000000
        /*033c*/ 	.word	0x00006090
        /*0340*/ 	.short	0x0101
        /*0342*/ 	.byte	0x25
	.zero		1


	//   ....[37]....
        /*0344*/ 	.word	0x00006880
        /*0348*/ 	.word	0x00000003
        /*034c*/ 	.word	0x00006060
        /*0350*/ 	.short	0x010a
        /*0352*/ 	.byte	0x3f
	.zero		1


	//   ....[38]....
        /*0354*/ 	.word	0x00006ae0
        /*0358*/ 	.word	0x00000005
        /*035c*/ 	.word	0x00006028
        /*0360*/ 	.short	0x010a
        /*0362*/ 	.byte	0x3f
	.zero		1


	//   ....[39]....
        /*0364*/ 	.word	0x00006d20
        /*0368*/ 	.word	0x00000004
        /*036c*/ 	.word	0x00006060
        /*0370*/ 	.short	0x010a
        /*0372*/ 	.byte	0x3f
	.zero		1


	//   ....[40]....
        /*0374*/ 	.word	0x00006f90
        /*0378*/ 	.word	0x00000003
        /*037c*/ 	.word	0x00006028
        /*0380*/ 	.short	0x010a
        /*0382*/ 	.byte	0x3f
	.zero		1


	//   ....[41]....
        /*0384*/ 	.word	0x000072c0
        /*0388*/ 	.word	0x00000006
        /*038c*/ 	.word	0x00006028
        /*0390*/ 	.short	0x010a
        /*0392*/ 	.byte	0x3f
	.zero		1


	//   ....[42]....
        /*0394*/ 	.word	0x00007530
        /*0398*/ 	.word	0x00000006
        /*039c*/ 	.word	0x00006028
        /*03a0*/ 	.short	0x010a
        /*03a2*/ 	.byte	0x3f
	.zero		1


	//   ....[43]....
        /*03a4*/ 	.word	0x00007790
        /*03a8*/ 	.word	0x00000003
        /*03ac*/ 	.word	0x00006050
        /*03b0*/ 	.short	0x010a
        /*03b2*/ 	.byte	0x3f
	.zero		1


	//   ....[44]....
        /*03b4*/ 	.word	0x000077f0
        /*03b8*/ 	.word	0x00000003
        /*03bc*/ 	.word	0x00006000
        /*03c0*/ 	.short	0x010a
        /*03c2*/ 	.byte	0x3f
	.zero		1


	//   ....[45]....
        /*03c4*/ 	.word	0x00007850
        /*03c8*/ 	.word	0x00000003
        /*03cc*/ 	.word	0x00000000
        /*03d0*/ 	.short	0x010a
        /*03d2*/ 	.byte	0x3f
	.zero		1


	//   ....[46]....
        /*03d4*/ 	.word	0x000078b0
        /*03d8*/ 	.word	0x00000005
        /*03dc*/ 	.word	0x00006008
        /*03e0*/ 	.short	0x010a
        /*03e2*/ 	.byte	0x3f
	.zero		1


	//   ....[47]....
        /*03e4*/ 	.word	0x00007910
        /*03e8*/ 	.word	0x00000004
        /*03ec*/ 	.word	0x00006000
        /*03f0*/ 	.short	0x010a
        /*03f2*/ 	.byte	0x3f
	.zero		1


	//   ....[48]....
        /*03f4*/ 	.word	0x00007970
        /*03f8*/ 	.word	0x00000006
        /*03fc*/ 	.word	0x00006000
        /*0400*/ 	.short	0x010a
        /*0402*/ 	.byte	0x3f
	.zero		1


	//   ....[49]....
        /*0404*/ 	.word	0x000079d0
        /*0408*/ 	.word	0x00000003
        /*040c*/ 	.word	0x00006098
        /*0410*/ 	.short	0x010a
        /*0412*/ 	.byte	0x3f
	.zero		1


	//   ....[50]....
        /*0414*/ 	.word	0x00007a20
        /*0418*/ 	.word	0x00000003
        /*041c*/ 	.word	0x00006060
        /*0420*/ 	.short	0x010a
        /*0422*/ 	.byte	0x3f
	.zero		1


	//   ....[51]....
        /*0424*/ 	.word	0x00007a70
        /*0428*/ 	.word	0x00000005
        /*042c*/ 	.word	0x00006028
        /*0430*/ 	.short	0x010a
        /*0432*/ 	.byte	0x3f
	.zero		1


	//   ....[52]....
        /*0434*/ 	.word	0x00007ac0
        /*0438*/ 	.word	0x00000004
        /*043c*/ 	.word	0x00006060
        /*0440*/ 	.short	0x010a
        /*0442*/ 	.byte	0x3f
	.zero		1


	//   ....[53]....
        /*0444*/ 	.word	0x00007b10
        /*0448*/ 	.word	0x00000003
        /*044c*/ 	.word	0x00006028
        /*0450*/ 	.short	0x010a
        /*0452*/ 	.byte	0x3f
	.zero		1


	//   ....[54]....
        /*0454*/ 	.word	0x00007b60
        /*0458*/ 	.word	0x00000006
        /*045c*/ 	.word	0x00006028
        /*0460*/ 	.short	0x010a
        /*0462*/ 	.byte	0x3f
	.zero		1


	//   ....[55]....
        /*0464*/ 	.word	0x00007bb0
        /*0468*/ 	.word	0x00000006
        /*046c*/ 	.word	0x00006028
        /*0470*/ 	.short	0x010a
        /*0472*/ 	.byte	0x3f
	.zero		1


	//----- nvinfo : EIATTR_NUM_MBARRIERS
	.align		4
.L_37:
        /*0474*/ 	.byte	0x03, 0x38
        /*0476*/ 	.short	0x0018


	//----- nvinfo : EIATTR_EXIT_INSTR_OFFSETS
	.align		4
        /*0478*/ 	.byte	0x04, 0x1c
        /*047a*/ 	.short	(.L_39 - .L_38)


	//   ....[0]....
.L_38:
        /*047c*/ 	.word	0x00000990


	//   ....[1]....
        /*0480*/ 	.word	0x00006740


	//   ....[2]....
        /*0484*/ 	.word	0x00006780


	//   ....[3]....
        /*0488*/ 	.word	0x00007190


	//   ....[4]....
        /*048c*/ 	.word	0x00007770


	//----- nvinfo : EIATTR_MAX_THREADS
	.align		4
.L_39:
        /*0490*/ 	.byte	0x04, 0x05
        /*0492*/ 	.short	(.L_41 - .L_40)
.L_40:
        /*0494*/ 	.word	0x00000180
        /*0498*/ 	.word	0x00000001
        /*049c*/ 	.word	0x00000001


	//----- nvinfo : EIATTR_CRS_STACK_SIZE
	.align		4
.L_41:
        /*04a0*/ 	.byte	0x04, 0x1e
        /*04a2*/ 	.short	(.L_43 - .L_42)
.L_42:
        /*04a4*/ 	.word	0x00000000


	//----- nvinfo : EIATTR_CBANK_PARAM_SIZE
	.align		4
.L_43:
        /*04a8*/ 	.byte	0x03, 0x19
        /*04aa*/ 	.short	0x0870


	//----- nvinfo : EIATTR_PARAM_CBANK
	.align		4
        /*04ac*/ 	.byte	0x04, 0x0a
        /*04ae*/ 	.short	(.L_45 - .L_44)
	.align		4
.L_44:
        /*04b0*/ 	.word	index@(.nv.constant0._ZN7cutlass13device_kernelINS_4fmha6kernel28FmhaKernelTmaWarpSpecializedINS1_10collective30FmhaMainloopTmaWarpSpecializedINS_6half_tEffN4cute5tupleIJNS7_1CILi128EEESA_NS9_ILi16EEEEEENS8_IJiNS9_ILi1EEENS8_IJiiEEEEEESF_SF_NS4_13DefaultFusionEJEEENS4_15FmhaFwdEpilogueIS6_fNS8_IJNS9_ILi64EEESB_SA_EEEEENS2_23IndividualTileSchedulerEJEEEEEvNT_6ParamsE)
        /*04b4*/ 	.short	0x0210
        /*04b6*/ 	.short	0x0870


	//----- nvinfo : EIATTR_SW_WAR
	.align		4
.L_45:
        /*04b8*/ 	.byte	0x04, 0x36
        /*04ba*/ 	.short	(.L_47 - .L_46)
.L_46:
        /*04bc*/ 	.word	0x00000008
.L_47:


//--------------------- .nv.callgraph             --------------------------
	.section	.nv.callgraph,"",@"SHT_CUDA_CALLGRAPH"
	.align	4
	.sectionentsize	8
	.align		4
        /*0000*/ 	.word	0x00000000
	.align		4
        /*0004*/ 	.word	0xffffffff
	.align		4
        /*0008*/ 	.word	index@(_ZN7cutlass13device_kernelINS_4fmha6kernel28FmhaKernelTmaWarpSpecializedINS1_10collective30FmhaMainloopTmaWarpSpecializedINS_6half_tEffN4cute5tupleIJNS7_1CILi128EEESA_NS9_ILi16EEEEEENS8_IJiNS9_ILi1EEENS8_IJiiEEEEEESF_SF_NS4_13DefaultFusionEJEEENS4_15FmhaFwdEpilogueIS6_fNS8_IJNS9_ILi64EEESB_SA_EEEEENS2_23IndividualTileSchedulerEJEEEEEvNT_6ParamsE)
	.align		4
        /*000c*/ 	.word	index@(__assertfail)
	.align		4
        /*0010*/ 	.word	0x00000000
	.align		4
        /*0014*/ 	.word	0xfffffffe
	.align		4
        /*0018*/ 	.word	0x00000000
	.align		4
        /*001c*/ 	.word	0xfffffffd
	.align		4
        /*0020*/ 	.word	0x00000000
	.align		4
        /*0024*/ 	.word	0xfffffffc


//--------------------- .nv.constant4             --------------------------
	.section	.nv.constant4,"a",@progbits
	.align	8
	.align		8
.nv.constant4:
        /*0000*/ 	.dword	__assertfail
	.align		8
        /*0008*/ 	.dword	__unnamed_1
	.align		8
        /*0010*/ 	.dword	_ZN39_INTERNAL_c9ae59a0_4_k_cu_90c1e5e0_27844cuda3std3__45__cpo5beginE
	.align		8
        /*0018*/ 	.dword	_ZN39_INTERNAL_c9ae59a0_4_k_cu_90c1e5e0_27844cuda3std3__45__cpo3endE
	.align		8
        /*0020*/ 	.dword	_ZN39_INTERNAL_c9ae59a0_4_k_cu_90c1e5e0_27844cuda3std3__45__cpo6cbeginE
	.align		8
        /*0028*/ 	.dword	_ZN39_INTERNAL_c9ae59a0_4_k_cu_90c1e5e0_27844cuda3std3__45__cpo4cendE
	.align		8
        /*0030*/ 	.dword	_ZN39_INTERNAL_c9ae59a0_4_k_cu_90c1e5e0_27844cuda3std3__441_GLOBAL__N__c9ae59a0_4_k_cu_90c1e5e0_27846ignoreE
	.align		8
        /*0038*/ 	.dword	_ZN39_INTERNAL_c9ae59a0_4_k_cu_90c1e5e0_27844cuda3std3__419piecewise_constructE
	.align		8
        /*0040*/ 	.dword	_ZN39_INTERNAL_c9ae59a0_4_k_cu_90c1e5e0_27844cuda3std3__48in_placeE
	.align		8
        /*0048*/ 	.dword	_ZN39_INTERNAL_c9ae59a0_4_k_cu_90c1e5e0_27844cuda3std6ranges3__45__cpo4swapE
	.align		8
        /*0050*/ 	.dword	_ZN39_INTERNAL_c9ae59a0_4_k_cu_90c1e5e0_27844cuda3std6ranges3__45__cpo9iter_moveE
	.align		8
        /*0058*/ 	.dword	_ZN39_INTERNAL_c9ae59a0_4_k_cu_90c1e5e0_27844cute7productE
	.align		8
        /*0060*/ 	.dword	_ZN39_INTERNAL_c9ae59a0_4_k_cu_90c1e5e0_27844cute1_E
	.align		8
        /*0068*/ 	.dword	$str$24
	.align		8
        /*0070*/ 	.dword	$str$25


//--------------------- .text._ZN7cutlass13device_kernelINS_4fmha6kernel28FmhaKernelTmaWarpSpecializedINS1_10collective30FmhaMainloopTmaWarpSpecializedINS_6half_tEffN4cute5tupleIJNS7_1CILi128EEESA_NS9_ILi16EEEEEENS8_IJiNS9_ILi1EEENS8_IJiiEEEEEESF_SF_NS4_13DefaultFusionEJEEENS4_15FmhaFwdEpilogueIS6_fNS8_IJNS9_ILi64EEESB_SA_EEEEENS2_23IndividualTileSchedulerEJEEEEEvNT_6ParamsE --------------------------
	.section	.text._ZN7cutlass13device_kernelINS_4fmha6kernel28FmhaKernelTmaWarpSpecializedINS1_10collective30FmhaMainloopTmaWarpSpecializedINS_6half_tEffN4cute5tupleIJNS7_1CILi128EEESA_NS9_ILi16EEEEEENS8_IJiNS9_ILi1EEENS8_IJiiEEEEEESF_SF_NS4_13DefaultFusionEJEEENS4_15FmhaFwdEpilogueIS6_fNS8_IJNS9_ILi64EEESB_SA_EEEEENS2_23IndividualTileSchedulerEJEEEEEvNT_6ParamsE,"ax",@progbits
	.align	128
.text._ZN7cutlass13device_kernelINS_4fmha6kernel28FmhaKernelTmaWarpSpecializedINS1_10collective30FmhaMainloopTmaWarpSpecializedINS_6half_tEffN4cute5tupleIJNS7_1CILi128EEESA_NS9_ILi16EEEEEENS8_IJiNS9_ILi1EEENS8_IJiiEEEEEESF_SF_NS4_13DefaultFusionEJEEENS4_15FmhaFwdEpilogueIS6_fNS8_IJNS9_ILi64EEESB_SA_EEEEENS2_23IndividualTileSchedulerEJEEEEEvNT_6ParamsE:
        .type           _ZN7cutlass13device_kernelINS_4fmha6kernel28FmhaKernelTmaWarpSpecializedINS1_10collective30FmhaMainloopTmaWarpSpecializedINS_6half_tEffN4cute5tupleIJNS7_1CILi128EEESA_NS9_ILi16EEEEEENS8_IJiNS9_ILi1EEENS8_IJiiEEEEEESF_SF_NS4_13DefaultFusionEJEEENS4_15FmhaFwdEpilogueIS6_fNS8_IJNS9_ILi64EEESB_SA_EEEEENS2_23IndividualTileSchedulerEJEEEEEvNT_6ParamsE,@function
        .size           _ZN7cutlass13device_kernelINS_4fmha6kernel28FmhaKernelTmaWarpSpecializedINS1_10collective30FmhaMainloopTmaWarpSpecializedINS_6half_tEffN4cute5tupleIJNS7_1CILi128EEESA_NS9_ILi16EEEEEENS8_IJiNS9_ILi1EEENS8_IJiiEEEEEESF_SF_NS4_13DefaultFusionEJEEENS4_15FmhaFwdEpilogueIS6_fNS8_IJNS9_ILi64EEESB_SA_EEEEENS2_23IndividualTileSchedulerEJEEEEEvNT_6ParamsE,(.L_x_104 - _ZN7cutlass13device_kernelINS_4fmha6kernel28FmhaKernelTmaWarpSpecializedINS1_10collective30FmhaMainloopTmaWarpSpecializedINS_6half_tEffN4cute5tupleIJNS7_1CILi128EEESA_NS9_ILi16EEEEEENS8_IJiNS9_ILi1EEENS8_IJiiEEEEEESF_SF_NS4_13DefaultFusionEJEEENS4_15FmhaFwdEpilogueIS6_fNS8_IJNS9_ILi64EEESB_SA_EEEEENS2_23IndividualTileSchedulerEJEEEEEvNT_6ParamsE)
        .other          _ZN7cutlass13device_kernelINS_4fmha6kernel28FmhaKernelTmaWarpSpecializedINS1_10collective30FmhaMainloopTmaWarpSpecializedINS_6half_tEffN4cute5tupleIJNS7_1CILi128EEESA_NS9_ILi16EEEEEENS8_IJiNS9_ILi1EEENS8_IJiiEEEEEESF_SF_NS4_13DefaultFusionEJEEENS4_15FmhaFwdEpilogueIS6_fNS8_IJNS9_ILi64EEESB_SA_EEEEENS2_23IndividualTileSchedulerEJEEEEEvNT_6ParamsE,@"STO_CUDA_ENTRY STV_DEFAULT"
_ZN7cutlass13device_kernelINS_4fmha6kernel28FmhaKernelTmaWarpSpecializedINS1_10collective30FmhaMainloopTmaWarpSpecializedINS_6half_tEffN4cute5tupleIJNS7_1CILi128EEESA_NS9_ILi16EEEEEENS8_IJiNS9_ILi1EEENS8_IJiiEEEEEESF_SF_NS4_13DefaultFusionEJEEENS4_15FmhaFwdEpilogueIS6_fNS8_IJNS9_ILi64EEESB_SA_EEEEENS2_23IndividualTileSchedulerEJEEEEEvNT_6ParamsE:
[----:B------:R-:W1:Y:S01]  /*0000*/  LDC R1, c[0x0][0x28] ;  /* 0x00000a00ff017b82 */ /* 0x000e620000000800 */
[----:B------:R-:W2:Y:S01]  /*0010*/  S2R R6, SR_TID.X ;  /* 0x0000000000067919 */ /* 0x000ea20000002100 */
[----:B------:R-:W-:Y:S01]  /*0020*/  ELECT P1, URZ, PT ;  /* 0x00000000003f782f */ /* 0x000fe20003820000 */
[----:B------:R-:W-:Y:S01]  /*0030*/  BSSY B0, `(.L_x_0) ;  /* 0x0000017000007945 */ /* 0x000fe20003800000 */
[----:B--2---:R-:W-:-:S05]  /*0040*/  SHF.R.U32.HI R0, RZ, 0x5, R6 ;  /* 0x00000005ff007819 */ /* 0x004fca0000011606 */
[----:B------:R-:W2:Y:S02]  /*0050*/  SHFL.IDX PT, R2, R0, RZ, 0x1f ;  /* 0x00001fff00027589 */ /* 0x000ea400000e0000 */
[----:B--2---:R-:W-:Y:S02]  /*0060*/  R2UR UR4, R2 ;  /* 0x00000000020472ca */ /* 0x004fe400000e0000 */
[----:B------:R-:W-:-:S06]  /*0070*/  SHF.R.U32.HI R2, RZ, 0x7, R6 ;  /* 0x00000007ff027819 */ /* 0x000fcc0000011606 */
[----:B------:R-:W2:Y:S05]  /*0080*/  SHFL.IDX PT, R2, R2, RZ, 0x1f ;  /* 0x00001fff02027589 */ /* 0x000eaa00000e0000 */
[----:B------:R-:W-:Y:S02]  /*0090*/  USHF.R.S32.HI UR5, URZ, 0x1f, UR4 ;  /* 0x0000001f3f057899 */ /* 0x000fe40008011404 */
[----:B------:R-:W-:Y:S02]  /*00a0*/  ISETP.NE.OR P0, PT, RZ, UR4, !P1 ;  /* 0x00000004ff007c0c */ /* 0x000fe4000cf05670 */
[----:B------:R-:W-:-:S04]  /*00b0*/  ULEA.HI UR5, UR5, UR4, URZ, 0x2 ;  /* 0x0000000405057291 */ /* 0x000fc8000f8f103f */
[----:B------:R-:W-:-:S04]  /*00c0*/  ULOP3.LUT UR5, UR5, 0xfffffffc, URZ, 0xc0, !UPT ;  /* 0xfffffffc05057892 */ /* 0x000fc8000f8ec03f */
[----:B------:R-:W-:-:S03]  /*00d0*/  UIADD3 UR7, UR4, -UR5, URZ ;  /* 0x8000000504077290 */ /* 0x000fc6000fffe03f */
[----:B-1----:R-:W-:Y:S09]  /*00e0*/  @P0 BRA `(.L_x_1) ;  /* 0x00000000002c0947 */ /* 0x002ff20003800000 */
[----:B------:R-:W-:Y:S02]  /*00f0*/  ULDC.64 UR4, c[0x0][0x198] ;  /* 0x0000660000047ab9 */ /* 0x000fe40000000a00 */
[----:B------:R-:W-:Y:S02]  /*0100*/  UIADD3 UR8, UP0, UR4, 0xf0, URZ ;  /* 0x000000f004087890 */ /* 0x000fe4000ff1e03f */
[----:B------:R-:W-:Y:S02]  /*0110*/  UIADD3 UR10, UP1, UR4, 0x1f0, URZ ;  /* 0x000001f0040a7890 */ /* 0x000fe4000ff3e03f */
[----:B------:R-:W-:Y:S02]  /*0120*/  UIADD3 UR4, UP2, UR4, 0x2f0, URZ ;  /* 0x000002f004047890 */ /* 0x000fe4000ff5e03f */
[----:B------:R-:W-:Y:S02]  /*0130*/  UIADD3.X UR9, URZ, UR5, URZ, UP0, !UPT ;  /* 0x000000053f097290 */ /* 0x000fe400087fe43f */
[----:B------:R-:W-:-:S02]  /*0140*/  UIADD3.X UR11, URZ, UR5, URZ, UP1, !UPT ;  /* 0x000000053f0b7290 */ /* 0x000fc40008ffe43f */
[----:B------:R-:W-:-:S05]  /*0150*/  UIADD3.X UR5, URZ, UR5, URZ, UP2, !UPT ;  /* 0x000000053f057290 */ /* 0x000fca00097fe43f */
[----:B------:R1:W-:Y:S02]  /*0160*/  UTMACCTL.PF [UR8] ;  /* 0x00000000080079b9 */ /* 0x0003e40008040000 */
[----:B------:R1:W-:Y:S02]  /*0170*/  UTMACCTL.PF [UR10] ;  /* 0x000000000a0079b9 */ /* 0x0003e40008040000 */
[----:B------:R1:W-:Y:S02]  /*0180*/  UTMACCTL.PF [UR4] ;  /* 0x00000000040079b9 */ /* 0x0003e40008040000 */
[----:B-1----:R-:W-:Y:S01]  /*0190*/  NOP ;  /* 0x0000000000007918 */ /* 0x002fe20000000000 */
.L_x_1:
[----:B------:R-:W-:Y:S05]  /*01a0*/  BSYNC B0 ;  /* 0x0000000000007941 */ /* 0x000fea0003800000 */
.L_x_0:
[----:B------:R-:W1:Y:S01]  /*01b0*/  SHFL.IDX PT, R3, R0, RZ, 0x1f ;  /* 0x00001fff00037589 */ /* 0x000e6200000e0000 */
[----:B--2---:R-:W-:Y:S01]  /*01c0*/  R2UR UR36, R2 ;  /* 0x00000000022472ca */ /* 0x004fe200000e0000 */
[----:B------:R-:W-:-:S12]  /*01d0*/  UISETP.NE.AND UP0, UPT, UR7, 0x1, UPT ;  /* 0x000000010700788c */ /* 0x000fd8000bf05270 */
[----:B------:R-:W-:Y:S02]  /*01e0*/  UIADD3 UR10, UR36, -0x1, URZ ;  /* 0xffffffff240a7890 */ /* 0x000fe4000fffe03f */
[----:B------:R-:W-:Y:S02]  /*01f0*/  UISETP.EQ.AND UP0, UPT, UR36, URZ, !UP0 ;  /* 0x0000003f2400728c */ /* 0x000fe4000c702270 */
[----:B------:R-:W-:Y:S02]  /*0200*/  UISETP.GE.U32.AND UP1, UPT, UR10, 0x4, UPT ;  /* 0x000000040a00788c */ /* 0x000fe4000bf26070 */
[----:B------:R-:W-:Y:S01]  /*0210*/  USEL UR6, URZ, 0x1, !UP0 ;  /* 0x000000013f067887 */ /* 0x000fe2000c000000 */
[----:B-1----:R-:W-:-:S03]  /*0220*/  ISETP.NE.AND P0, PT, R3, RZ, PT ;  /* 0x000000ff0300720c */ /* 0x002fc60003f05270 */
[----:B------:R-:W-:-:S10]  /*0230*/  USEL UR6, UR6, 0x2, UP1 ;  /* 0x0000000206067887 */ /* 0x000fd40008800000 */
[----:B------:R-:W-:Y:S05]  /*0240*/  @P0 BRA `(.L_x_2) ;  /* 0x0000000000480947 */ /* 0x000fea0003800000 */
[----:B------:R-:W1:Y:S01]  /*0250*/  S2UR UR11, SR_CgaCtaId ;  /* 0x00000000000b79c3 */ /* 0x000e620000008800 */
[----:B------:R-:W-:Y:S01]  /*0260*/  UMOV UR4, 0x400 ;  /* 0x0000040000047882 */ /* 0x000fe20000000000 */
[----:B------:R-:W-:Y:S01]  /*0270*/  UMOV UR5, 0x1 ;  /* 0x0000000100057882 */ /* 0x000fe20000000000 */
[----:B------:R-:W-:Y:S01]  /*0280*/  UMOV UR8, 0x80 ;  /* 0x0000008000087882 */ /* 0x000fe20000000000 */
[----:B------:R-:W-:Y:S01]  /*0290*/  ELECT P0, URZ, PT ;  /* 0x00000000003f782f */ /* 0x000fe20003800000 */
[----:B------:R-:W-:-:S04]  /*02a0*/  UIADD3 UR8, -UR8, 0x100000, URZ ;  /* 0x0010000008087890 */ /* 0x000fc8000fffe13f */
[----:B------:R-:W-:Y:S02]  /*02b0*/  USHF.L.U32 UR9, UR8, 0xb, URZ ;  /* 0x0000000b08097899 */ /* 0x000fe4000800063f */
[----:B------:R-:W-:Y:S02]  /*02c0*/  USHF.L.U32 UR8, UR8, 0x1, URZ ;  /* 0x0000000108087899 */ /* 0x000fe4000800063f */
[----:B-1----:R-:W-:Y:S02]  /*02d0*/  ULEA UR11, UR11, UR4, 0x18 ;  /* 0x000000040b0b7291 */ /* 0x002fe4000f8ec03f */
[----:B------:R-:W-:-:S04]  /*02e0*/  UIADD3 UR4, -UR5, 0x100000, URZ ;  /* 0x0010000005047890 */ /* 0x000fc8000fffe13f */
[----:B------:R-:W-:Y:S02]  /*02f0*/  USHF.L.U32 UR5, UR4, 0xb, URZ ;  /* 0x0000000b04057899 */ /* 0x000fe4000800063f */
[----:B------:R-:W-:Y:S01]  /*0300*/  USHF.L.U32 UR4, UR4, 0x1, URZ ;  /* 0x0000000104047899 */ /* 0x000fe2000800063f */
[----:B------:R-:W1:Y:S11]  /*0310*/  FENCE.VIEW.ASYNC.S ;  /* 0x00000000000073c6 */ /* 0x000e760000000000 */
[----:B-1----:R1:W2:Y:S01]  /*0320*/  SYNCS.EXCH.64 URZ, [UR11+0x6050], UR4 ;  /* 0x006050040b3f75b2 */ /* 0x0022a20008000100 */
[----:B------:R1:W3:Y:S01]  /*0330*/  SYNCS.EXCH.64 URZ, [UR11+0x6060], UR8 ;  /* 0x006060080b3f75b2 */ /* 0x0002e20008000100 */
[----:B------:R1:W4:Y:S01]  /*0340*/  SYNCS.EXCH.64 URZ, [UR11+0x6058], UR4 ;  /* 0x006058040b3f75b2 */ /* 0x0003220008000100 */
[----:B------:R1:W1:Y:S01]  /*0350*/  SYNCS.EXCH.64 URZ, [UR11+0x6068], UR8 ;  /* 0x006068080b3f75b2 */ /* 0x0002620008000100 */
[----:B------:R-:W-:Y:S01]  /*0360*/  NOP ;  /* 0x0000000000007918 */ /* 0x000fe20000000000 */
.L_x_2:
[----:B------:R-:W5:Y:S01]  /*0370*/  SHFL.IDX PT, R2, R0, RZ, 0x1f ;  /* 0x00001fff00027589 */ /* 0x000f6200000e0000 */
[----:B------:R-:W-:Y:S01]  /*0380*/  NOP ;  /* 0x0000000000007918 */ /* 0x000fe20000000000 */
[----:B-----5:R-:W-:-:S13]  /*0390*/  ISETP.NE.AND P0, PT, R2, RZ, PT ;  /* 0x000000ff0200720c */ /* 0x020fda0003f05270 */
[----:B------:R-:W-:Y:S05]  /*03a0*/  @P0 BRA `(.L_x_3) ;  /* 0x0000000000600947 */ /* 0x000fea0003800000 */
[----:B-1----:R-:W1:Y:S01]  /*03b0*/  S2UR UR5, SR_CgaCtaId ;  /* 0x00000000000579c3 */ /* 0x002e620000008800 */
[----:B------:R-:W-:Y:S01]  /*03c0*/  UMOV UR4, 0x400 ;  /* 0x0000040000047882 */ /* 0x000fe20000000000 */
[----:B------:R-:W-:Y:S01]  /*03d0*/  UMOV UR8, 0x1 ;  /* 0x0000000100087882 */ /* 0x000fe20000000000 */
[----:B------:R-:W-:Y:S01]  /*03e0*/  UMOV UR12, 0x100 ;  /* 0x00000100000c7882 */ /* 0x000fe20000000000 */
[----:B------:R-:W-:-:S04]  /*03f0*/  UIADD3 UR8, -UR8, 0x100000, URZ ;  /* 0x0010000008087890 */ /* 0x000fc8000fffe13f */
[----:B------:R-:W-:Y:S02]  /*0400*/  USHF.L.U32 UR9, UR8, 0xb, URZ ;  /* 0x0000000b08097899 */ /* 0x000fe4000800063f */
[----:B------:R-:W-:Y:S01]  /*0410*/  USHF.L.U32 UR8, UR8, 0x1, URZ ;  /* 0x0000000108087899 */ /* 0x000fe2000800063f */
[----:B------:R-:W-:Y:S01]  /*0420*/  ELECT P0, URZ, PT ;  /* 0x00000000003f782f */ /* 0x000fe20003800000 */
[----:B-1----:R-:W-:Y:S02]  /*0430*/  ULEA UR11, UR5, UR4, 0x18 ;  /* 0x00000004050b7291 */ /* 0x002fe4000f8ec03f */
[----:B------:R-:W-:-:S04]  /*0440*/  UIADD3 UR4, -UR12, 0x100000, URZ ;  /* 0x001000000c047890 */ /* 0x000fc8000fffe13f */
[----:B------:R-:W-:Y:S02]  /*0450*/  USHF.L.U32 UR5, UR4, 0xb, URZ ;  /* 0x0000000b04057899 */ /* 0x000fe4000800063f */
[----:B------:R-:W-:Y:S01]  /*0460*/  USHF.L.U32 UR4, UR4, 0x1, URZ ;  /* 0x0000000104047899 */ /* 0x000fe2000800063f */
[----:B------:R-:W1:Y:S03]  /*0470*/  FENCE.VIEW.ASYNC.S ;  /* 0x00000000000073c6 */ /* 0x000e660000000000 */
[----:B-1----:R1:W1:Y:S08]  /*0480*/  SYNCS.EXCH.64 URZ, [UR11+0x6000], UR8 ;  /* 0x006000080b3f75b2 */ /* 0x0022700008000100 */
[----:B------:R1:W1:Y:S01]  /*0490*/  SYNCS.EXCH.64 URZ, [UR11+0x6028], UR4 ;  /* 0x006028040b3f75b2 */ /* 0x0002620008000100 */
        /* <DEDUP_REMOVED lines=8> */
[----:B------:R-:W-:Y:S01]  /*0520*/  NOP ;  /* 0x0000000000007918 */ /* 0x000fe20000000000 */
.L_x_3:
        /* <DEDUP_REMOVED lines=21> */
[----:B------:R-:W-:Y:S01]  /*0680*/  NOP ;  /* 0x0000000000007918 */ /* 0x000fe20000000000 */
.L_x_4:
[----:B------:R-:W5:Y:S01]  /*0690*/  SHFL.IDX PT, R2, R0, RZ, 0x1f ;  /* 0x00001fff00027589 */ /* 0x000f6200000e0000 */
[----:B------:R-:W-:Y:S01]  /*06a0*/  ELECT P0, URZ, PT ;  /* 0x00000000003f782f */ /* 0x000fe20003800000 */
[----:B------:R-:W-:Y:S01]  /*06b0*/  NOP ;  /* 0x0000000000007918 */ /* 0x000fe20000000000 */
[----:B-1----:R-:W-:Y:S02]  /*06c0*/  UMOV UR4, 0x80 ;  /* 0x0000008000047882 */ /* 0x002fe40000000000 */
[C---:B-----5:R-:W-:Y:S02]  /*06d0*/  ISETP.NE.OR P0, PT, R2.reuse, RZ, !P0 ;  /* 0x000000ff0200720c */ /* 0x060fe40004705670 */
[----:B------:R-:W-:-:S11]  /*06e0*/  ISETP.NE.AND P2, PT, R2, RZ, PT ;  /* 0x000000ff0200720c */ /* 0x000fd60003f45270 */
[----:B------:R-:W-:Y:S01]  /*06f0*/  VOTEU.ALL UP0, P0 ;  /* 0x00000000003f7886 */ /* 0x000fe20000000000 */
[----:B------:R-:W-:Y:S01]  /*0700*/  VOTEU.ALL UP1, P0 ;  /* 0x00000000003f7886 */ /* 0x000fe20000020000 */
[----:B------:R-:W-:Y:S01]  /*0710*/  VOTEU.ALL UP2, P0 ;  /* 0x00000000003f7886 */ /* 0x000fe20000040000 */
[----:B------:R-:W-:Y:S02]  /*0720*/  VOTEU.ALL UP3, P0 ;  /* 0x00000000003f7886 */ /* 0x000fe40000060000 */
[----:B------:R-:W1:Y:S01]  /*0730*/  @!UP0 S2UR UR9, SR_CgaCtaId ;  /* 0x00000000000989c3 */ /* 0x000e620000008800 */
[----:B------:R-:W-:Y:S01]  /*0740*/  @!UP0 UMOV UR8, 0x400 ;  /* 0x0000040000088882 */ /* 0x000fe20000000000 */
[----:B------:R-:W-:-:S04]  /*0750*/  @!UP0 UIADD3 UR4, -UR4, 0x100000, URZ ;  /* 0x0010000004048890 */ /* 0x000fc8000fffe13f */
[----:B------:R-:W-:Y:S02]  /*0760*/  @!UP0 USHF.L.U32 UR5, UR4, 0xb, URZ ;  /* 0x0000000b04058899 */ /* 0x000fe4000800063f */
[----:B------:R-:W-:Y:S02]  /*0770*/  @!UP0 USHF.L.U32 UR4, UR4, 0x1, URZ ;  /* 0x0000000104048899 */ /* 0x000fe4000800063f */
[----:B-1----:R-:W-:Y:S01]  /*0780*/  @!UP0 ULEA UR8, UR9, UR8, 0x18 ;  /* 0x0000000809088291 */ /* 0x002fe2000f8ec03f */
[----:B------:R-:W-:Y:S01]  /*0790*/  VOTEU.ALL UP0, P0 ;  /* 0x00000000003f7886 */ /* 0x000fe20000000000 */
[----:B------:R-:W1:Y:S10]  /*07a0*/  FENCE.VIEW.ASYNC.S ;  /* 0x00000000000073c6 */ /* 0x000e740000000000 */
[----:B-1----:R1:W1:Y:S01]  /*07b0*/  @!UP0 SYNCS.EXCH.64 URZ, [UR8+0x6090], UR4 ;  /* 0x00609004083f85b2 */ /* 0x0022620008000100 */
[----:B------:R1:W1:Y:S01]  /*07c0*/  @!UP1 SYNCS.EXCH.64 URZ, [UR8+0x6098], UR4 ;  /* 0x00609804083f95b2 */ /* 0x0002620008000100 */
[----:B------:R1:W1:Y:S01]  /*07d0*/  @!UP2 SYNCS.EXCH.64 URZ, [UR8+0x60a0], UR4 ;  /* 0x0060a004083fa5b2 */ /* 0x0002620008000100 */
[----:B------:R1:W1:Y:S01]  /*07e0*/  @!UP3 SYNCS.EXCH.64 URZ, [UR8+0x60a8], UR4 ;  /* 0x0060a804083fb5b2 */ /* 0x0002620008000100 */
[----:B------:R-:W-:Y:S01]  /*07f0*/  NOP ;  /* 0x0000000000007918 */ /* 0x000fe20000000000 */
[----:B------:R-:W-:Y:S05]  /*0800*/  @P2 BRA `(.L_x_5) ;  /* 0x0000000000402947 */ /* 0x000fea0003800000 */
[----:B-1----:R-:W1:Y:S01]  /*0810*/  S2UR UR5, SR_CgaCtaId ;  /* 0x00000000000579c3 */ /* 0x002e620000008800 */
[----:B------:R-:W-:Y:S01]  /*0820*/  UMOV UR4, 0x400 ;  /* 0x0000040000047882 */ /* 0x000fe20000000000 */
[----:B------:R-:W-:Y:S01]  /*0830*/  UMOV UR8, 0x20 ;  /* 0x0000002000087882 */ /* 0x000fe20000000000 */
[----:B------:R-:W-:Y:S01]  /*0840*/  UMOV UR9, 0x80 ;  /* 0x0000008000097882 */ /* 0x000fe20000000000 */
[----:B------:R-:W-:Y:S01]  /*0850*/  ELECT P0, URZ, PT ;  /* 0x00000000003f782f */ /* 0x000fe20003800000 */
[----:B-1----:R-:W-:Y:S02]  /*0860*/  ULEA UR11, UR5, UR4, 0x18 ;  /* 0x00000004050b7291 */ /* 0x002fe4000f8ec03f */
[----:B------:R-:W-:-:S04]  /*0870*/  UIADD3 UR4, -UR8, 0x100000, URZ ;  /* 0x0010000008047890 */ /* 0x000fc8000fffe13f */
[----:B------:R-:W-:Y:S02]  /*0880*/  USHF.L.U32 UR5, UR4, 0xb, URZ ;  /* 0x0000000b04057899 */ /* 0x000fe4000800063f */
[----:B------:R-:W-:Y:S02]  /*0890*/  USHF.L.U32 UR4, UR4, 0x1, URZ ;  /* 0x0000000104047899 */ /* 0x000fe4000800063f */
[----:B------:R-:W-:-:S04]  /*08a0*/  UIADD3 UR8, -UR9, 0x100000, URZ ;  /* 0x0010000009087890 */ /* 0x000fc8000fffe13f */
[----:B------:R-:W-:Y:S02]  /*08b0*/  USHF.L.U32 UR9, UR8, 0xb, URZ ;  /* 0x0000000b08097899 */ /* 0x000fe4000800063f */
[----:B------:R-:W-:Y:S01]  /*08c0*/  USHF.L.U32 UR8, UR8, 0x1, URZ ;  /* 0x0000000108087899 */ /* 0x000fe2000800063f */
[----:B------:R-:W1:Y:S03]  /*08d0*/  FENCE.VIEW.ASYNC.S ;  /* 0x00000000000073c6 */ /* 0x000e660000000000 */
[----:B-1----:R1:W1:Y:S08]  /*08e0*/  SYNCS.EXCH.64 URZ, [UR11+0x60c0], UR4 ;  /* 0x0060c0040b3f75b2 */ /* 0x0022700008000100 */
[----:B------:R1:W1:Y:S01]  /*08f0*/  SYNCS.EXCH.64 URZ, [UR11+0x60c8], UR8 ;  /* 0x0060c8080b3f75b2 */ /* 0x0002620008000100 */
[----:B------:R-:W-:Y:S01]  /*0900*/  NOP ;  /* 0x0000000000007918 */ /* 0x000fe20000000000 */
.L_x_5:
[----:B------:R-:W-:Y:S01]  /*0910*/  ISETP.NE.AND P0, PT, RZ, UR36, PT ;  /* 0x00000024ff007c0c */ /* 0x000fe2000bf05270 */
[----:B------:R-:W-:Y:S01]  /*0920*/  NOP ;  /* 0x0000000000007918 */ /* 0x000fe20000000000 */
[----:B------:R-:W-:Y:S01]  /*0930*/  MOV R0, UR7 ;  /* 0x0000000700007c02 */ /* 0x000fe20008000f00 */
[----:B-1234-:R-:W-:Y:S03]  /*0940*/  BAR.SYNC.DEFER_BLOCKING 0x0 ;  /* 0x0000000000007b1d */ /* 0x01efe60000010000 */
[----:B------:R-:W-:-:S07]  /*0950*/  ISETP.EQ.AND P2, PT, R0, 0x1, P1 ;  /* 0x000000010000780c */ /* 0x000fce0000f42270 */
[----:B------:R-:W-:Y:S06]  /*0960*/  @!P0 BRA `(.L_x_6) ;  /* 0x0000005c00788947 */ /* 0x000fec0003800000 */
[----:B------:R-:W-:-:S06]  /*0970*/  UISETP.GT.U32.AND UP0, UPT, UR10, 0x3, UPT ;  /* 0x000000030a00788c */ /* 0x000fcc000bf04070 */
[----:B------:R-:W-:-:S13]  /*0980*/  PLOP3.LUT P0, PT, PT, PT, UP0, 0x80, 0x0 ;  /* 0x000000000000781c */ /* 0x000fda0003f0f008 */
[----:B------:R-:W-:Y:S05]  /*0990*/  @P0 EXIT ;  /* 0x000000000000094d */ /* 0x000fea0003800000 */
.L_x_7:
[----:B------:R-:W-:-:S08]  /*09a0*/  NOP ;  /* 0x0000000000007918 */ /* 0x000fd00000000000 */
[----:B------:R-:W1:Y:S02]  /*09b0*/  USETMAXREG.TRY_ALLOC.CTAPOOL UP0, 0xf0 ;  /* 0x000000f0000079c8 */ /* 0x000e640008000600 */
[----:B-1----:R-:W-:-:S13]  /*09c0*/  PLOP3.LUT P0, PT, PT, PT, UP0, 0x80, 0x0 ;  /* 0x000000000000781c */ /* 0x002fda0003f0f008 */
[----:B------:R-:W-:Y:S05]  /*09d0*/  @!P0 BRA `(.L_x_7) ;  /* 0xfffffffc00f08947 */ /* 0x000fea000383ffff */
[----:B------:R-:W-:Y:S01]  /*09e0*/  UISETP.NE.AND UP0, UPT, UR36, 0x1, UPT ;  /* 0x000000012400788c */ /* 0x000fe2000bf05270 */
[----:B------:R-:W1:Y:S01]  /*09f0*/  S2UR UR42, SR_CTAID.X ;  /* 0x00000000002a79c3 */ /* 0x000e620000002500 */
[----:B------:R-:W-:Y:S01]  /*0a00*/  UMOV UR4, URZ ;  /* 0x0000003f00047c82 */ /* 0x000fe20008000000 */
[----:B------:R-:W-:-:S03]  /*0a10*/  UMOV UR5, URZ ;  /* 0x0000003f00057c82 */ /* 0x000fc60008000000 */
[----:B------:R-:W-:-:S13]  /*0a20*/  PLOP3.LUT P0, PT, PT, PT, UP0, 0x80, 0x0 ;  /* 0x000000000000781c */ /* 0x000fda0003f0f008 */
[----:B------:R-:W-:Y:S05]  /*0a30*/  @!P0 BRA `(.L_x_8) ;  /* 0x00000000003c8947 */ /* 0x000fea0003800000 */
[----:B------:R-:W-:Y:S01]  /*0a40*/  UISETP.NE.AND UP0, UPT, UR36, 0x2, UPT ;  /* 0x000000022400788c */ /* 0x000fe2000bf05270 */
[----:B------:R-:W-:-:S05]  /*0a50*/  UMOV UR5, 0x1 ;  /* 0x0000000100057882 */ /* 0x000fca0000000000 */
[----:B------:R-:W-:-:S13]  /*0a60*/  PLOP3.LUT P1, PT, PT, PT, UP0, 0x80, 0x0 ;  /* 0x000000000000781c */ /* 0x000fda0003f2f008 */
[----:B------:R-:W-:Y:S05]  /*0a70*/  @!P1 BRA `(.L_x_8) ;  /* 0x00000000002c9947 */ /* 0x000fea0003800000 */
[----:B------:R-:W-:-:S06]  /*0a80*/  UISETP.NE.AND UP0, UPT, UR36, 0x3, UPT ;  /* 0x000000032400788c */ /* 0x000fcc000bf05270 */
[----:B------:R-:W-:-:S13]  /*0a90*/  PLOP3.LUT P1, PT, PT, PT, UP0, 0x80, 0x0 ;  /* 0x000000000000781c */ /* 0x000fda0003f2f008 */
[----:B------:R-:W-:Y:S05]  /*0aa0*/  @!P1 BRA `(.L_x_9) ;  /* 0x0000000000189947 */ /* 0x000fea0003800000 */
[----:B------:R-:W-:-:S11]  /*0ab0*/  UISETP.NE.AND UP0, UPT, UR36, 0x4, UPT ;  /* 0x000000042400788c */ /* 0x000fd6000bf05270 */
[----:B------:R-:W-:Y:S01]  /*0ac0*/  @!UP0 UMOV UR4, 0x1 ;  /* 0x0000000100048882 */ /* 0x000fe20000000000 */
[----:B------:R-:W-:Y:S01]  /*0ad0*/  @!UP0 UMOV UR5, 0x1 ;  /* 0x0000000100058882 */ /* 0x000fe20000000000 */
[----:B------:R-:W-:Y:S01]  /*0ae0*/  @UP0 UMOV UR4, URZ ;  /* 0x0000003f00040c82 */ /* 0x000fe20008000000 */
[----:B------:R-:W-:Y:S01]  /*0af0*/  @UP0 UMOV UR5, URZ ;  /* 0x0000003f00050c82 */ /* 0x000fe20008000000 */
[----:B------:R-:W-:Y:S05]  /*0b00*/  BRA `(.L_x_8) ;  /* 0x0000000000087947 */ /* 0x000fea0003800000 */
.L_x_9:
[----:B------:R-:W-:Y:S01]  /*0b10*/  UMOV UR4, 0x1 ;  /* 0x0000000100047882 */ /* 0x000fe20000000000 */
[----:B------:R-:W-:-:S05]  /*0b20*/  UMOV UR5, URZ ;  /* 0x0000003f00057c82 */ /* 0x000fca0008000000 */
.L_x_8:
[----:B------:R-:W-:Y:S05]  /*0b30*/  @!P0 BRA `(.L_x_10) ;  /* 0x00000000003c8947 */ /* 0x000fea0003800000 */
[----:B------:R-:W-:-:S06]  /*0b40*/  UISETP.NE.AND UP0, UPT, UR36, 0x2, UPT ;  /* 0x000000022400788c */ /* 0x000fcc000bf05270 */
[----:B------:R-:W-:-:S13]  /*0b50*/  PLOP3.LUT P0, PT, PT, PT, UP0, 0x80, 0x0 ;  /* 0x000000000000781c */ /* 0x000fda0003f0f008 */
[----:B------:R-:W-:Y:S05]  /*0b60*/  @!P0 BRA `(.L_x_11) ;  /* 0x0000000000288947 */ /* 0x000fea0003800000 */
[----:B------:R-:W-:-:S06]  /*0b70*/  UISETP.NE.AND UP0, UPT, UR36, 0x3, UPT ;  /* 0x000000032400788c */ /* 0x000fcc000bf05270 */
[----:B------:R-:W-:-:S13]  /*0b80*/  PLOP3.LUT P0, PT, PT, PT, UP0, 0x80, 0x0 ;  /* 0x000000000000781c */ /* 0x000fda0003f0f008 */
[----:B------:R-:W-:Y:S05]  /*0b90*/  @!P0 BRA `(.L_x_12) ;  /* 0x0000000000148947 */ /* 0x000fea0003800000 */
[----:B------:R-:W-:-:S06]  /*0ba0*/  UISETP.NE.AND UP0, UPT, UR36, 0x4, UPT ;  /* 0x000000042400788c */ /* 0x000fcc000bf05270 */
[----:B------:R-:W-:-:S13]  /*0bb0*/  PLOP3.LUT P0, PT, PT, PT, UP0, 0x80, 0x0 ;  /* 0x000000000000781c */ /* 0x000fda0003f0f008 */
[----:B------:R-:W-:Y:S05]  /*0bc0*/  @P0 BRA `(.L_x_13) ;  /* 0x00000000001c0947 */ /* 0x000fea0003800000 */
[----:B-1----:R-:W-:Y:S01]  /*0bd0*/  ULEA UR42, UR42, 0x3, 0x1 ;  /* 0x000000032a2a7891 */ /* 0x002fe2000f8e083f */
[----:B------:R-:W-:Y:S11]  /*0be0*/  BRA `(.L_x_13) ;  /* 0x0000000000147947 */ /* 0x000ff60003800000 */
.L_x_12:
[----:B-1----:R-:W-:Y:S01]  /*0bf0*/  ULEA UR42, UR42, 0x2, 0x1 ;  /* 0x000000022a2a7891 */ /* 0x002fe2000f8e083f */
[----:B------:R-:W-:Y:S11]  /*0c00*/  BRA `(.L_x_13) ;  /* 0x00000000000c7947 */ /* 0x000ff60003800000 */
.L_x_11:
[----:B-1----:R-:W-:Y:S01]  /*0c10*/  ULEA UR42, UR42, 0x1, 0x1 ;  /* 0x000000012a2a7891 */ /* 0x002fe2000f8e083f */
[----:B------:R-:W-:Y:S11]  /*0c20*/  BRA `(.L_x_13) ;  /* 0x0000000000047947 */ /* 0x000ff60003800000 */
.L_x_10:
[----:B-1----:R-:W-:-:S12]  /*0c30*/  USHF.L.U32 UR42, UR42, 0x1, URZ ;  /* 0x000000012a2a7899 */ /* 0x002fd8000800063f */
.L_x_13:
[----:B------:R-:W-:-:S04]  /*0c40*/  ULOP3.LUT UR7, UR6, 0x1, URZ, 0xfc, !UPT ;  /* 0x0000000106077892 */ /* 0x000fc8000f8efc3f */
[----:B------:R-:W-:-:S06]  /*0c50*/  UISETP.NE.AND UP0, UPT, UR7, 0x3, UPT ;  /* 0x000000030700788c */ /* 0x000fcc000bf05270 */
[----:B------:R-:W-:-:S13]  /*0c60*/  PLOP3.LUT P0, PT, PT, PT, UP0, 0x80, 0x0 ;  /* 0x000000000000781c */ /* 0x000fda0003f0f008 */
[----:B------:R-:W-:Y:S05]  /*0c70*/  @!P0 BRA `(.L_x_14) ;  /* 0x0000000000048947 */ /* 0x000fea0003800000 */
[----:B-1----:R-:W-:Y:S01]  /*0c80*/  BPT.TRAP 0x1 ;  /* 0x000000040000795c */ /* 0x002fe20000300000 */
.L_x_14:
[----:B------:R-:W2:Y:S01]  /*0c90*/  S2UR UR7, SR_CgaCtaId ;  /* 0x00000000000779c3 */ /* 0x000ea20000008800 */
[----:B------:R-:W-:Y:S01]  /*0ca0*/  UMOV UR37, 0x400 ;  /* 0x0000040000257882 */ /* 0x000fe20000000000 */
[----:B------:R-:W-:-:S04]  /*0cb0*/  MOV R0, UR4 ;  /* 0x0000000400007c02 */ /* 0x000fc80008000f00 */
[----:B------:R-:W-:Y:S01]  /*0cc0*/  SHF.L.U32 R0, R0, 0x1f, RZ ;  /* 0x0000001f00007819 */ /* 0x000fe200000006ff */
[----:B--2---:R-:W-:-:S04]  /*0cd0*/  ULEA UR37, UR7, UR37, 0x18 ;  /* 0x0000002507257291 */ /* 0x004fc8000f8ec03f */
[----:B------:R-:W-:-:S09]  /*0ce0*/  ULEA UR7, UR5, UR37, 0x3 ;  /* 0x0000002505077291 */ /* 0x000fd2000f8e183f */
[----:B------:R-:W2:Y:S02]  /*0cf0*/  SYNCS.PHASECHK.TRANS64.TRYWAIT P1, [UR7+0x6050], R0 ;  /* 0x00605000ff0075a7 */ /* 0x000ea40008020147 */
[----:B--2---:R-:W-:Y:S05]  /*0d00*/  @!P1 BRA `(.L_x_15) ;  /* 0x00000068009c9947 */ /* 0x004fea0003800000 */
.L_x_87:
[----:B------:R-:W-:Y:S05]  /*0d10*/  @!P0 BRA `(.L_x_16) ;  /* 0x0000000000048947 */ /* 0x000fea0003800000 */
[----:B-1----:R-:W-:Y:S01]  /*0d20*/  BPT.TRAP 0x1 ;  /* 0x000000040000795c */ /* 0x002fe20000300000 */
.L_x_16:
[----:B--2---:R-:W-:Y:S01]  /*0d30*/  SHF.L.U32 R0, RZ, 0x1f, RZ ;  /* 0x0000001fff007819 */ /* 0x004fe200000006ff */
[----:B------:R-:W-:Y:S01]  /*0d40*/  UIADD3 UR11, UR37, 0x6090, URZ ;  /* 0x00006090250b7890 */ /* 0x000fe2000fffe03f */
[----:B------:R-:W-:Y:S02]  /*0d50*/  ISETP.NE.AND P2, PT, RZ, UR10, PT ;  /* 0x0000000aff007c0c */ /* 0x000fe4000bf45270 */
[----:B------:R-:W2:Y:S02]  /*0d60*/  SYNCS.PHASECHK.TRANS64.TRYWAIT P1, [UR37+0x6000], R0 ;  /* 0x00600000ff0075a7 */ /* 0x000ea40008020165 */
[----:B--2---:R-:W-:Y:S09]  /*0d70*/  @!P1 BRA `(.L_x_17) ;  /* 0x0000006800989947 */ /* 0x004ff20003800000 */
.L_x_88:
[----:B------:R-:W-:Y:S01]  /*0d80*/  ULEA UR10, UR10, UR11, 0x3 ;  /* 0x0000000b0a0a7291 */ /* 0x000fe2000f8e183f */
[----:B------:R-:W-:Y:S01]  /*0d90*/  SEL R2, RZ, 0x1, P2 ;  /* 0x00000001ff027807 */ /* 0x000fe20001000000 */
[----:B------:R-:W-:-:S03]  /*0da0*/  UIADD3 UR9, UR36, -0x1, URZ ;  /* 0xffffffff24097890 */ /* 0x000fc6000fffe03f */
[----:B------:R-:W-:Y:S01]  /*0db0*/  SHF.L.U32 R2, R2, 0x1f, RZ ;  /* 0x0000001f02027819 */ /* 0x000fe200000006ff */
[----:B------:R-:W-:-:S03]  /*0dc0*/  USHF.L.U32 UR9, UR9, 0x3, URZ ;  /* 0x0000000309097899 */ /* 0x000fc6000800063f */
[----:B------:R-:W3:Y:S02]  /*0dd0*/  SYNCS.PHASECHK.TRANS64.TRYWAIT P1, [UR10], R2 ;  /* 0x00000002ff0075a7 */ /* 0x000ee4000802014a */
[----:B---3--:R-:W-:Y:S07]  /*0de0*/  @!P1 BRA `(.L_x_18) ;  /* 0x0000006800949947 */ /* 0x008fee0003800000 */
.L_x_89:
[----:B------:R-:W-:Y:S01]  /*0df0*/  USHF.R.U32.HI UR4, URZ, 0x4, UR37 ;  /* 0x000000043f047899 */ /* 0x000fe20008011625 */
[----:B------:R-:W-:Y:S01]  /*0e00*/  WARPGROUP.ARRIVE ;  /* 0x00000000000079c5 */ /* 0x000fe20000000000 */
[----:B------:R-:W-:Y:S02]  /*0e10*/  UIADD3 UR7, UR37, 0x1000, URZ ;  /* 0x0000100025077890 */ /* 0x000fe4000fffe03f */
[----:B------:R-:W-:Y:S02]  /*0e20*/  ULOP3.LUT UR4, UR4, 0x3fff, URZ, 0xc0, !UPT ;  /* 0x00003fff04047892 */ /* 0x000fe4000f8ec03f */
[----:B------:R-:W-:Y:S02]  /*0e30*/  USHF.R.U32.HI UR7, URZ, 0x4, UR7 ;  /* 0x000000043f077899 */ /* 0x000fe40008011607 */
[----:B------:R-:W-:Y:S02]  /*0e40*/  ULOP3.LUT UR4, UR4, 0x10000, URZ, 0xfc, !UPT ;  /* 0x0001000004047892 */ /* 0x000fe4000f8efc3f */
[----:B------:R-:W-:-:S02]  /*0e50*/  ULOP3.LUT UR8, UR7, 0x3fff, URZ, 0xc0, !UPT ;  /* 0x00003fff07087892 */ /* 0x000fc4000f8ec03f */
[----:B------:R-:W-:Y:S02]  /*0e60*/  ULEA UR4, UR5, UR4, 0x7 ;  /* 0x0000000405047291 */ /* 0x000fe4000f8e383f */
[----:B------:R-:W-:Y:S01]  /*0e70*/  ULOP3.LUT UR10, UR8, 0x10000, URZ, 0xfc, !UPT ;  /* 0x00010000080a7892 */ /* 0x000fe2000f8efc3f */
[----:B------:R-:W-:Y:S01]  /*0e80*/  UMOV UR5, 0xc0000010 ;  /* 0xc000001000057882 */ /* 0x000fe20000000000 */
[----:B------:R-:W-:Y:S01]  /*0e90*/  UMOV UR15, 0xc0000010 ;  /* 0xc0000010000f7882 */ /* 0x000fe20000000000 */
[----:B------:R-:W-:Y:S02]  /*0ea0*/  UMOV UR13, UR5 ;  /* 0x00000005000d7c82 */ /* 0x000fe40008000000 */
[----:B------:R-:W-:Y:S01]  /*0eb0*/  UMOV UR12, UR4 ;  /* 0x00000004000c7c82 */ /* 0x000fe20008000000 */
[----:B------:R-:W-:Y:S01]  /*0ec0*/  ULDC UR7, c[0x0][0x604] ;  /* 0x0001810000077ab9 */ /* 0x000fe20000000800 */
[----:B------:R-:W-:Y:S02]  /*0ed0*/  UMOV UR14, UR10 ;  /* 0x0000000a000e7c82 */ /* 0x000fe40008000000 */
[----:B------:R-:W-:Y:S03]  /*0ee0*/  HGMMA.64x128x16.F32 R24, gdesc[UR12], RZ, !UPT, gsb0 ;  /* 0x01e000000c1879f0 */ /* 0x000fe6000c0008ff */
[----:B------:R-:W-:-:S02]  /*0ef0*/  WARPGROUP.DEPBAR.LE gsb0, 0x0 ;  /* 0x00008000000079c5 */ /* 0x000fc40000010000 */
[----:B--2---:R-:W-:Y:S02]  /*0f00*/  FMNMX R3, R24, R25, !PT ;  /* 0x0000001918037209 */ /* 0x004fe40007800000 */
[----:B------:R-:W-:Y:S02]  /*0f10*/  FMNMX R7, R26, R27, !PT ;  /* 0x0000001b1a077209 */ /* 0x000fe40007800000 */
[----:B------:R-:W-:-:S04]  /*0f20*/  FMNMX R2, R28, R3, !PT ;  /* 0x000000031c027209 */ /* 0x000fc80007800000 */
        /* <DEDUP_REMOVED lines=28> */
[----:B------:R-:W-:-:S05]  /*10f0*/  FMNMX R2, R85, R2, !PT ;  /* 0x0000000255027209 */ /* 0x000fca0007800000 */
[----:B------:R-:W2:Y:S02]  /*1100*/  SHFL.BFLY PT, R3, R2, 0x1, 0x1f ;  /* 0x0c201f0002037f89 */ /* 0x000ea400000e0000 */
[----:B--2---:R-:W-:-:S05]  /*1110*/  FMNMX R4, R2, R3, !PT ;  /* 0x0000000302047209 */ /* 0x004fca0007800000 */
[----:B------:R-:W2:Y:S02]  /*1120*/  SHFL.BFLY PT, R3, R4, 0x2, 0x1f ;  /* 0x0c401f0004037f89 */ /* 0x000ea400000e0000 */
[----:B--2---:R-:W-:Y:S02]  /*1130*/  FMNMX R3, R4, R3, !PT ;  /* 0x0000000304037209 */ /* 0x004fe40007800000 */
[----:B------:R-:W-:Y:S02]  /*1140*/  FMNMX R4, R30, R7, !PT ;  /* 0x000000071e047209 */ /* 0x000fe40007800000 */
[----:B------:R-:W-:Y:S02]  /*1150*/  FSETP.NEU.AND P1, PT, R3, -INF , PT ;  /* 0xff8000000300780b */ /* 0x000fe40003f2d000 */
[----:B------:R-:W-:Y:S02]  /*1160*/  FMNMX R9, R31, R4, !PT ;  /* 0x000000041f097209 */ /* 0x000fe40007800000 */
[----:B------:R-:W-:-:S02]  /*1170*/  FSEL R5, R3, RZ, P1 ;  /* 0x000000ff03057208 */ /* 0x000fc40000800000 */
[----:B------:R-:W-:-:S03]  /*1180*/  FMNMX R4, R34, R9, !PT ;  /* 0x0000000922047209 */ /* 0x000fc60007800000 */
[----:B------:R-:W-:Y:S01]  /*1190*/  FMUL R12, R5, UR7 ;  /* 0x00000007050c7c20 */ /* 0x000fe20008400000 */
[----:B------:R-:W-:-:S03]  /*11a0*/  FMNMX R9, R35, R4, !PT ;  /* 0x0000000423097209 */ /* 0x000fc60007800000 */
[--C-:B------:R-:W-:Y:S01]  /*11b0*/  FFMA R24, R24, UR7, -R12.reuse ;  /* 0x0000000718187c23 */ /* 0x100fe2000800080c */
[--C-:B------:R-:W-:Y:S01]  /*11c0*/  FFMA R5, R25, UR7, -R12.reuse ;  /* 0x0000000719057c23 */ /* 0x100fe2000800080c */
[--C-:B------:R-:W-:Y:S01]  /*11d0*/  FFMA R2, R28, UR7, -R12.reuse ;  /* 0x000000071c027c23 */ /* 0x100fe2000800080c */
[--C-:B------:R-:W-:Y:S01]  /*11e0*/  FFMA R6, R36, UR7, -R12.reuse ;  /* 0x0000000724067c23 */ /* 0x100fe2000800080c */
[--C-:B------:R-:W-:Y:S01]  /*11f0*/  FFMA R29, R29, UR7, -R12.reuse ;  /* 0x000000071d1d7c23 */ /* 0x100fe2000800080c */
[----:B------:R-:W-:Y:S01]  /*1200*/  FSETP.GEU.AND P5, PT, R24, -126, PT ;  /* 0xc2fc00001800780b */ /* 0x000fe20003fae000 */
[--C-:B------:R-:W-:Y:S01]  /*1210*/  FFMA R28, R32, UR7, -R12.reuse ;  /* 0x00000007201c7c23 */ /* 0x100fe2000800080c */
[----:B------:R-:W-:Y:S01]  /*1220*/  FMNMX R4, R38, R9, !PT ;  /* 0x0000000926047209 */ /* 0x000fe20007800000 */
[--C-:B------:R-:W-:Y:S01]  /*1230*/  FFMA R33, R33, UR7, -R12.reuse ;  /* 0x0000000721217c23 */ /* 0x100fe2000800080c */
[----:B------:R-:W-:Y:S01]  /*1240*/  FSETP.GEU.AND P3, PT, R5, -126, PT ;  /* 0xc2fc00000500780b */ /* 0x000fe20003f6e000 */
[--C-:B------:R-:W-:Y:S01]  /*1250*/  FFMA R37, R37, UR7, -R12.reuse ;  /* 0x0000000725257c23 */ /* 0x100fe2000800080c */
[----:B------:R-:W-:Y:S01]  /*1260*/  FSETP.GEU.AND P2, PT, R2, -126, PT ;  /* 0xc2fc00000200780b */ /* 0x000fe20003f4e000 */
[--C-:B------:R-:W-:Y:S01]  /*1270*/  FFMA R32, R40, UR7, -R12.reuse ;  /* 0x0000000728207c23 */ /* 0x100fe2000800080c */
[----:B------:R-:W-:Y:S01]  /*1280*/  FMNMX R11, R39, R4, !PT ;  /* 0x00000004270b7209 */ /* 0x000fe20007800000 */
[--C-:B------:R-:W-:Y:S01]  /*1290*/  FFMA R36, R48, UR7, -R12.reuse ;  /* 0x0000000730247c23 */ /* 0x100fe2000800080c */
[----:B------:R-:W-:Y:S01]  /*12a0*/  FSETP.GEU.AND P4, PT, R29, -126, PT ;  /* 0xc2fc00001d00780b */ /* 0x000fe20003f8e000 */
[--C-:B------:R-:W-:Y:S01]  /*12b0*/  FFMA R41, R41, UR7, -R12.reuse ;  /* 0x0000000729297c23 */ /* 0x100fe2000800080c */
[----:B------:R-:W-:Y:S01]  /*12c0*/  FMNMX R4, R42, R11, !PT ;  /* 0x0000000b2a047209 */ /* 0x000fe20007800000 */
[----:B------:R-:W-:Y:S01]  /*12d0*/  @!P5 FMUL R24, R24, 0.5 ;  /* 0x3f0000001818d820 */ /* 0x000fe20000400000 */
[----:B------:R-:W-:Y:S01]  /*12e0*/  FSETP.GEU.AND P6, PT, R28, -126, PT ;  /* 0xc2fc00001c00780b */ /* 0x000fe20003fce000 */
[--C-:B------:R-:W-:Y:S01]  /*12f0*/  FFMA R8, R44, UR7, -R12.reuse ;  /* 0x000000072c087c23 */ /* 0x100fe2000800080c */
[----:B------:R-:W-:Y:S01]  /*1300*/  FMNMX R11, R43, R4, !PT ;  /* 0x000000042b0b7209 */ /* 0x000fe20007800000 */
[----:B------:R-:W-:Y:S01]  /*1310*/  @!P3 FMUL R5, R5, 0.5 ;  /* 0x3f0000000505b820 */ /* 0x000fe20000400000 */
[----:B------:R-:W-:Y:S01]  /*1320*/  FSETP.GEU.AND P1, PT, R33, -126, PT ;  /* 0xc2fc00002100780b */ /* 0x000fe20003f2e000 */
[----:B------:R-:W2:Y:S01]  /*1330*/  MUFU.EX2 R24, R24 ;  /* 0x0000001800187308 */ /* 0x000ea20000000800 */
[----:B------:R-:W-:Y:S01]  /*1340*/  @!P2 FMUL R2, R2, 0.5 ;  /* 0x3f0000000202a820 */ /* 0x000fe20000400000 */
[----:B------:R-:W-:Y:S01]  /*1350*/  FMNMX R4, R46, R11, !PT ;  /* 0x0000000b2e047209 */ /* 0x000fe20007800000 */
[--C-:B------:R-:W-:Y:S01]  /*1360*/  FFMA R45, R45, UR7, -R12.reuse ;  /* 0x000000072d2d7c23 */ /* 0x100fe2000800080c */
[----:B------:R-:W-:Y:S01]  /*1370*/  @!P4 FMUL R29, R29, 0.5 ;  /* 0x3f0000001d1dc820 */ /* 0x000fe20000400000 */
[--C-:B------:R-:W-:Y:S01]  /*1380*/  FFMA R49, R49, UR7, -R12.reuse ;  /* 0x0000000731317c23 */ /* 0x100fe2000800080c */
[----:B------:R-:W-:Y:S01]  /*1390*/  FMNMX R13, R47, R4, !PT ;  /* 0x000000042f0d7209 */ /* 0x000fe20007800000 */
[--C-:B------:R-:W-:Y:S01]  /*13a0*/  FFMA R10, R52, UR7, -R12.reuse ;  /* 0x00000007340a7c23 */ /* 0x100fe2000800080c */
[----:B------:R-:W3:Y:S01]  /*13b0*/  MUFU.EX2 R5, R5 ;  /* 0x0000000500057308 */ /* 0x000ee20000000800 */
[----:B------:R-:W-:Y:S01]  /*13c0*/  @!P6 FMUL R28, R28, 0.5 ;  /* 0x3f0000001c1ce820 */ /* 0x000fe20000400000 */
[----:B------:R-:W-:Y:S01]  /*13d0*/  FMNMX R4, R50, R13, !PT ;  /* 0x0000000d32047209 */ /* 0x000fe20007800000 */
[--C-:B------:R-:W-:Y:S01]  /*13e0*/  FFMA R53, R53, UR7, -R12.reuse ;  /* 0x0000000735357c23 */ /* 0x100fe2000800080c */
[----:B------:R-:W-:Y:S01]  /*13f0*/  @!P1 FMUL R33, R33, 0.5 ;  /* 0x3f00000021219820 */ /* 0x000fe20000400000 */
[--C-:B------:R-:W-:Y:S01]  /*1400*/  FFMA R60, R60, UR7, -R12.reuse ;  /* 0x000000073c3c7c23 */ /* 0x100fe2000800080c */
[----:B------:R-:W-:Y:S01]  /*1410*/  FMNMX R13, R51, R4, !PT ;  /* 0x00000004330d7209 */ /* 0x000fe20007800000 */
[--C-:B------:R-:W-:Y:S01]  /*1420*/  FFMA R56, R56, UR7, -R12.reuse ;  /* 0x0000000738387c23 */ /* 0x100fe2000800080c */
[----:B------:R-:W4:Y:S01]  /*1430*/  MUFU.EX2 R2, R2 ;  /* 0x0000000200027308 */ /* 0x000f220000000800 */
[----:B--2---:R-:W-:Y:S01]  /*1440*/  @!P5 FMUL R24, R24, R24 ;  /* 0x000000181818d220 */ /* 0x004fe20000400000 */
[----:B------:R-:W-:Y:S01]  /*1450*/  FSETP.GEU.AND P5, PT, R6, -126, PT ;  /* 0xc2fc00000600780b */ /* 0x000fe20003fae000 */
[--C-:B------:R-:W-:Y:S01]  /*1460*/  FFMA R57, R57, UR7, -R12.reuse ;  /* 0x0000000739397c23 */ /* 0x100fe2000800080c */
[----:B------:R-:W-:Y:S01]  /*1470*/  FMNMX R4, R54, R13, !PT ;  /* 0x0000000d36047209 */ /* 0x000fe20007800000 */
[--C-:B------:R-:W-:Y:S01]  /*1480*/  FFMA R61, R61, UR7, -R12.reuse ;  /* 0x000000073d3d7c23 */ /* 0x100fe2000800080c */
[--C-:B------:R-:W-:Y:S01]  /*1490*/  FFMA R65, R65, UR7, -R12.reuse ;  /* 0x0000000741417c23 */ /* 0x100fe2000800080c */
[--C-:B------:R-:W-:Y:S01]  /*14a0*/  FFMA R72, R72, UR7, -R12.reuse ;  /* 0x0000000748487c23 */ /* 0x100fe2000800080c */
[----:B------:R-:W2:Y:S01]  /*14b0*/  MUFU.EX2 R7, R29 ;  /* 0x0000001d00077308 */ /* 0x000ea20000000800 */
[----:B------:R-:W-:Y:S01]  /*14c0*/  FMNMX R15, R55, R4, !PT ;  /* 0x00000004370f7209 */ /* 0x000fe20007800000 */
[----:B---3--:R-:W-:Y:S01]  /*14d0*/  @!P3 FMUL R5, R5, R5 ;  /* 0x000000050505b220 */ /* 0x008fe20000400000 */
[----:B------:R-:W-:Y:S01]  /*14e0*/  FSETP.GEU.AND P3, PT, R37, -126, PT ;  /* 0xc2fc00002500780b */ /* 0x000fe20003f6e000 */
[--C-:B------:R-:W-:Y:S01]  /*14f0*/  FFMA R64, R64, UR7, -R12.reuse ;  /* 0x0000000740407c23 */ /* 0x100fe2000800080c */
[----:B------:R-:W-:Y:S01]  /*1500*/  FMNMX R4, R58, R15, !PT ;  /* 0x0000000f3a047209 */ /* 0x000fe20007800000 */
[--C-:B------:R-:W-:Y:S01]  /*1510*/  FFMA R68, R68, UR7, -R12.reuse ;  /* 0x0000000744447c23 */ /* 0x100fe2000800080c */
[----:B------:R-:W-:Y:S01]  /*1520*/  @!P5 FMUL R6, R6, 0.5 ;  /* 0x3f0000000606d820 */ /* 0x000fe20000400000 */
[----:B------:R-:W3:Y:S01]  /*1530*/  MUFU.EX2 R28, R28 ;  /* 0x0000001c001c7308 */ /* 0x000ee20000000800 */
[----:B----4-:R-:W-:Y:S01]  /*1540*/  @!P2 FMUL R2, R2, R2 ;  /* 0x000000020202a220 */ /* 0x010fe20000400000 */
[----:B------:R-:W-:Y:S01]  /*1550*/  FSETP.GEU.AND P2, PT, R32, -126, PT ;  /* 0xc2fc00002000780b */ /* 0x000fe20003f4e000 */
[--C-:B------:R-:W-:Y:S01]  /*1560*/  FFMA R69, R69, UR7, -R12.reuse ;  /* 0x0000000745457c23 */ /* 0x100fe2000800080c */
[----:B------:R-:W-:Y:S01]  /*1570*/  FMNMX R15, R59, R4, !PT ;  /* 0x000000043b0f7209 */ /* 0x000fe20007800000 */
[--C-:B------:R-:W-:Y:S01]  /*1580*/  FFMA R73, R73, UR7, -R12.reuse ;  /* 0x0000000749497c23 */ /* 0x100fe2000800080c */
[--C-:B------:R-:W-:Y:S01]  /*1590*/  FFMA R77, R77, UR7, -R12.reuse ;  /* 0x000000074d4d7c23 */ /* 0x100fe2000800080c */
[--C-:B------:R-:W-:Y:S01]  /*15a0*/  FFMA R81, R81, UR7, -R12.reuse ;  /* 0x0000000751517c23 */ /* 0x100fe2000800080c */
[----:B------:R-:W4:Y:S01]  /*15b0*/  MUFU.EX2 R6, R6 ;  /* 0x0000000600067308 */ /* 0x000f220000000800 */
[----:B--2---:R-:W-:Y:S01]  /*15c0*/  @!P4 FMUL R7, R7, R7 ;  /* 0x000000070707c220 */ /* 0x004fe20000400000 */
[----:B------:R-:W-:Y:S01]  /*15d0*/  FSETP.GEU.AND P4, PT, R41, -126, PT ;  /* 0xc2fc00002900780b */ /* 0x000fe20003f8e000 */
[----:B------:R-:W-:Y:S01]  /*15e0*/  @!P3 FMUL R37, R37, 0.5 ;  /* 0x3f0000002525b820 */ /* 0x000fe20000400000 */
[----:B------:R-:W-:Y:S01]  /*15f0*/  FMNMX R4, R62, R15, !PT ;  /* 0x0000000f3e047209 */ /* 0x000fe20007800000 */
[--C-:B------:R-:W-:Y:S01]  /*1600*/  FFMA R76, R76, UR7, -R12.reuse ;  /* 0x000000074c4c7c23 */ /* 0x100fe2000800080c */
[--C-:B------:R-:W-:Y:S01]  /*1610*/  FFMA R80, R80, UR7, -R12.reuse ;  /* 0x0000000750507c23 */ /* 0x100fe2000800080c */
[----:B------:R-:W-:Y:S01]  /*1620*/  @!P2 FMUL R32, R32, 0.5 ;  /* 0x3f0000002020a820 */ /* 0x000fe20000400000 */
[----:B------:R-:W2:Y:S01]  /*1630*/  MUFU.EX2 R9, R33 ;  /* 0x0000002100097308 */ /* 0x000ea20000000800 */
[----:B---3--:R-:W-:Y:S01]  /*1640*/  @!P6 FMUL R28, R28, R28 ;  /* 0x0000001c1c1ce220 */ /* 0x008fe20000400000 */
[----:B------:R-:W-:Y:S01]  /*1650*/  FSETP.GEU.AND P6, PT, R8, -126, PT ;  /* 0xc2fc00000800780b */ /* 0x000fe20003fce000 */
[--C-:B------:R-:W-:Y:S01]  /*1660*/  FFMA R84, R84, UR7, -R12.reuse ;  /* 0x0000000754547c23 */ /* 0x100fe2000800080c */
[----:B------:R-:W-:Y:S01]  /*1670*/  FMNMX R17, R63, R4, !PT ;  /* 0x000000043f117209 */ /* 0x000fe20007800000 */
[----:B------:R-:W-:-:S02]  /*1680*/  FFMA R12, R85, UR7, -R12 ;  /* 0x00000007550c7c23 */ /* 0x000fc4000800080c */
[----:B------:R-:W-:Y:S01]  /*1690*/  @!P4 FMUL R41, R41, 0.5 ;  /* 0x3f0000002929c820 */ /* 0x000fe20000400000 */
[----:B------:R-:W3:Y:S01]  /*16a0*/  MUFU.EX2 R11, R37 ;  /* 0x00000025000b7308 */ /* 0x000ee20000000800 */
[----:B----4-:R-:W-:Y:S01]  /*16b0*/  @!P5 FMUL R6, R6, R6 ;  /* 0x000000060606d220 */ /* 0x010fe20000400000 */
[----:B------:R-:W-:Y:S02]  /*16c0*/  FSETP.GEU.AND P5, PT, R36, -126, PT ;  /* 0xc2fc00002400780b */ /* 0x000fe40003fae000 */
[----:B------:R-:W-:-:S03]  /*16d0*/  FMNMX R4, R66, R17, !PT ;  /* 0x0000001142047209 */ /* 0x000fc60007800000 */
[----:B------:R-:W-:Y:S01]  /*16e0*/  @!P6 FMUL R8, R8, 0.5 ;  /* 0x3f0000000808e820 */ /* 0x000fe20000400000 */
[----:B------:R-:W4:Y:S01]  /*16f0*/  MUFU.EX2 R32, R32 ;  /* 0x0000002000207308 */ /* 0x000f220000000800 */
[----:B--2---:R-:W-:Y:S01]  /*1700*/  @!P1 FMUL R9, R9, R9 ;  /* 0x0000000909099220 */ /* 0x004fe20000400000 */
[----:B------:R-:W-:Y:S02]  /*1710*/  FSETP.GEU.AND P1, PT, R45, -126, PT ;  /* 0xc2fc00002d00780b */ /* 0x000fe40003f2e000 */
[----:B------:R-:W-:-:S03]  /*1720*/  FMNMX R17, R67, R4, !PT ;  /* 0x0000000443117209 */ /* 0x000fc60007800000 */
[----:B------:R-:W-:Y:S01]  /*1730*/  @!P5 FMUL R36, R36, 0.5 ;  /* 0x3f0000002424d820 */ /* 0x000fe20000400000 */
[----:B------:R-:W2:Y:S01]  /*1740*/  MUFU.EX2 R13, R41 ;  /* 0x00000029000d7308 */ /* 0x000ea20000000800 */
[----:B------:R-:W-:Y:S01]  /*1750*/  FMNMX R4, R70, R17, !PT ;  /* 0x0000001146047209 */ /* 0x000fe20007800000 */
[----:B---3--:R-:W-:Y:S01]  /*1760*/  @!P3 FMUL R11, R11, R11 ;  /* 0x0000000b0b0bb220 */ /* 0x008fe20000400000 */
[----:B------:R-:W-:Y:S02]  /*1770*/  FSETP.GEU.AND P3, PT, R49, -126, PT ;  /* 0xc2fc00003100780b */ /* 0x000fe40003f6e000 */
[----:B------:R-:W-:Y:S02]  /*1780*/  FMNMX R19, R71, R4, !PT ;  /* 0x0000000447137209 */ /* 0x000fe40007800000 */
[----:B------:R-:W-:Y:S01]  /*1790*/  @!P1 FMUL R45, R45, 0.5 ;  /* 0x3f0000002d2d9820 */ /* 0x000fe20000400000 */
[----:B------:R-:W3:Y:S01]  /*17a0*/  MUFU.EX2 R36, R36 ;  /* 0x0000002400247308 */ /* 0x000ee20000000800 */
[----:B------:R-:W-:Y:S01]  /*17b0*/  FMNMX R4, R74, R19, !PT ;  /* 0x000000134a047209 */ /* 0x000fe20007800000 */
[----:B----4-:R-:W-:Y:S01]  /*17c0*/  @!P2 FMUL R32, R32, R32 ;  /* 0x000000202020a220 */ /* 0x010fe20000400000 */
[----:B------:R-:W-:-:S02]  /*17d0*/  FSETP.GEU.AND P2, PT, R10, -126, PT ;  /* 0xc2fc00000a00780b */ /* 0x000fc40003f4e000 */
[----:B------:R-:W-:-:S03]  /*17e0*/  FMNMX R19, R75, R4, !PT ;  /* 0x000000044b137209 */ /* 0x000fc60007800000 */
[----:B------:R-:W4:Y:S01]  /*17f0*/  MUFU.EX2 R8, R8 ;  /* 0x0000000800087308 */ /* 0x000f220000000800 */
[----:B--2---:R-:W-:Y:S01]  /*1800*/  @!P4 FMUL R13, R13, R13 ;  /* 0x0000000d0d0dc220 */ /* 0x004fe20000400000 */
[----:B------:R-:W-:Y:S01]  /*1810*/  FSETP.GEU.AND P4, PT, R53, -126, PT ;  /* 0xc2fc00003500780b */ /* 0x000fe20003f8e000 */
[----:B------:R-:W-:Y:S01]  /*1820*/  @!P3 FMUL R49, R49, 0.5 ;  /* 0x3f0000003131b820 */ /* 0x000fe20000400000 */
[----:B------:R-:W-:-:S04]  /*1830*/  FMNMX R4, R78, R19, !PT ;  /* 0x000000134e047209 */ /* 0x000fc80007800000 */
[----:B------:R-:W2:Y:S01]  /*1840*/  MUFU.EX2 R15, R45 ;  /* 0x0000002d000f7308 */ /* 0x000ea20000000800 */
[----:B---3--:R-:W-:Y:S01]  /*1850*/  @!P5 FMUL R36, R36, R36 ;  /* 0x000000242424d220 */ /* 0x008fe20000400000 */
[----:B------:R-:W-:Y:S01]  /*1860*/  FSETP.GEU.AND P5, PT, R60, -126, PT ;  /* 0xc2fc00003c00780b */ /* 0x000fe20003fae000 */
[----:B------:R-:W-:Y:S01]  /*1870*/  @!P2 FMUL R10, R10, 0.5 ;  /* 0x3f0000000a0aa820 */ /* 0x000fe20000400000 */
[----:B------:R-:W-:-:S03]  /*1880*/  FMNMX R21, R79, R4, !PT ;  /* 0x000000044f157209 */ /* 0x000fc60007800000 */
[----:B------:R-:W-:Y:S01]  /*1890*/  @!P4 FMUL R53, R53, 0.5 ;  /* 0x3f0000003535c820 */ /* 0x000fe20000400000 */
[----:B------:R-:W-:Y:S01]  /*18a0*/  FMNMX R4, R82, R21, !PT ;  /* 0x0000001552047209 */ /* 0x000fe20007800000 */
[----:B----4-:R-:W-:Y:S01]  /*18b0*/  @!P6 FMUL R8, R8, R8 ;  /* 0x000000080808e220 */ /* 0x010fe20000400000 */
[----:B------:R-:W-:Y:S01]  /*18c0*/  FSETP.GEU.AND P6, PT, R56, -126, PT ;  /* 0xc2fc00003800780b */ /* 0x000fe20003fce000 */
[----:B------:R-:W3:Y:S01]  /*18d0*/  MUFU.EX2 R17, R49 ;  /* 0x0000003100117308 */ /* 0x000ee20000000800 */
[----:B------:R-:W-:-:S03]  /*18e0*/  FMNMX R23, R83, R4, !PT ;  /* 0x0000000453177209 */ /* 0x000fc60007800000 */
[----:B------:R-:W-:Y:S01]  /*18f0*/  @!P5 FMUL R60, R60, 0.5 ;  /* 0x3f0000003c3cd820 */ /* 0x000fe20000400000 */
[----:B------:R-:W-:Y:S01]  /*1900*/  FMNMX R4, R86, R23, !PT ;  /* 0x0000001756047209 */ /* 0x000fe20007800000 */
[----:B--2---:R-:W-:Y:S01]  /*1910*/  @!P1 FMUL R15, R15, R15 ;  /* 0x0000000f0f0f9220 */ /* 0x004fe20000400000 */
[----:B------:R-:W-:Y:S01]  /*1920*/  FSETP.GEU.AND P1, PT, R57, -126, PT ;  /* 0xc2fc00003900780b */ /* 0x000fe20003f2e000 */
[----:B------:R-:W2:Y:S01]  /*1930*/  MUFU.EX2 R19, R53 ;  /* 0x0000003500137308 */ /* 0x000ea20000000800 */
[----:B------:R-:W-:-:S03]  /*1940*/  FMNMX R4, R87, R4, !PT ;  /* 0x0000000457047209 */ /* 0x000fc60007800000 */
[----:B------:R-:W-:Y:S02]  /*1950*/  @!P6 FMUL R56, R56, 0.5 ;  /* 0x3f0000003838e820 */ /* 0x000fe40000400000 */
[----:B------:R-:W4:Y:S02]  /*1960*/  SHFL.BFLY PT, R23, R4, 0x1, 0x1f ;  /* 0x0c201f0004177f89 */ /* 0x000f2400000e0000 */
[----:B------:R-:W5:Y:S01]  /*1970*/  MUFU.EX2 R25, R60 ;  /* 0x0000003c00197308 */ /* 0x000f620000000800 */
[----:B---3--:R-:W-:Y:S01]  /*1980*/  @!P3 FMUL R17, R17, R17 ;  /* 0x000000111111b220 */ /* 0x008fe20000400000 */
[----:B------:R-:W-:Y:S02]  /*1990*/  FSETP.GEU.AND P3, PT, R61, -126, PT ;  /* 0xc2fc00003d00780b */ /* 0x000fe40003f6e000 */
[----:B------:R-:W-:-:S04]  /*19a0*/  @!P1 FMUL R57, R57, 0.5 ;  /* 0x3f00000039399820 */ /* 0x000fc80000400000 */
[----:B------:R-:W3:Y:S01]  /*19b0*/  MUFU.EX2 R10, R10 ;  /* 0x0000000a000a7308 */ /* 0x000ee20000000800 */
[----:B--2---:R-:W-:Y:S01]  /*19c0*/  @!P4 FMUL R19, R19, R19 ;  /* 0x000000131313c220 */ /* 0x004fe20000400000 */
[----:B------:R-:W-:-:S05]  /*19d0*/  FSETP.GEU.AND P4, PT, R65, -126, PT ;  /* 0xc2fc00004100780b */ /* 0x000fca0003f8e000 */
[----:B------:R-:W-:Y:S01]  /*19e0*/  @!P3 FMUL R61, R61, 0.5 ;  /* 0x3f0000003d3db820 */ /* 0x000fe20000400000 */
[----:B------:R-:W2:Y:S01]  /*19f0*/  MUFU.EX2 R21, R56 ;  /* 0x0000003800157308 */ /* 0x000ea20000000800 */
[----:B-----5:R-:W-:Y:S01]  /*1a00*/  @!P5 FMUL R25, R25, R25 ;  /* 0x000000191919d220 */ /* 0x020fe20000400000 */
[----:B------:R-:W-:Y:S02]  /*1a10*/  FSETP.GEU.AND P5, PT, R72, -126, PT ;  /* 0xc2fc00004800780b */ /* 0x000fe40003fae000 */
[----:B----4-:R-:W-:-:S03]  /*1a20*/  FMNMX R4, R4, R23, !PT ;  /* 0x0000001704047209 */ /* 0x010fc60007800000 */
[----:B------:R-:W-:Y:S01]  /*1a30*/  @!P4 FMUL R65, R65, 0.5 ;  /* 0x3f0000004141c820 */ /* 0x000fe20000400000 */
[----:B------:R-:W4:Y:S01]  /*1a40*/  MUFU.EX2 R40, R57 ;  /* 0x0000003900287308 */ /* 0x000f220000000800 */
[----:B---3--:R-:W-:Y:S01]  /*1a50*/  @!P2 FMUL R10, R10, R10 ;  /* 0x0000000a0a0aa220 */ /* 0x008fe20000400000 */
[----:B------:R-:W-:Y:S01]  /*1a60*/  FSETP.GEU.AND P2, PT, R64, -126, PT ;  /* 0xc2fc00004000780b */ /* 0x000fe20003f4e000 */
[----:B------:R-:W3:Y:S04]  /*1a70*/  SHFL.BFLY PT, R23, R4, 0x2, 0x1f ;  /* 0x0c401f0004177f89 */ /* 0x000ee800000e0000 */
[----:B------:R-:W-:Y:S01]  /*1a80*/  @!P5 FMUL R72, R72, 0.5 ;  /* 0x3f0000004848d820 */ /* 0x000fe20000400000 */
[----:B------:R-:W5:Y:S01]  /*1a90*/  MUFU.EX2 R16, R61 ;  /* 0x0000003d00107308 */ /* 0x000f620000000800 */
[----:B--2---:R-:W-:Y:S01]  /*1aa0*/  @!P6 FMUL R21, R21, R21 ;  /* 0x000000151515e220 */ /* 0x004fe20000400000 */
[----:B------:R-:W-:-:S05]  /*1ab0*/  FSETP.GEU.AND P6, PT, R68, -126, PT ;  /* 0xc2fc00004400780b */ /* 0x000fca0003fce000 */
[----:B------:R-:W-:Y:S01]  /*1ac0*/  @!P2 FMUL R64, R64, 0.5 ;  /* 0x3f0000004040a820 */ /* 0x000fe20000400000 */
[----:B------:R-:W2:Y:S01]  /*1ad0*/  MUFU.EX2 R44, R65 ;  /* 0x00000041002c7308 */ /* 0x000ea20000000800 */
[----:B----4-:R-:W-:Y:S01]  /*1ae0*/  @!P1 FMUL R40, R40, R40 ;  /* 0x0000002828289220 */ /* 0x010fe20000400000 */
[----:B------:R-:W-:-:S05]  /*1af0*/  FSETP.GEU.AND P1, PT, R69, -126, PT ;  /* 0xc2fc00004500780b */ /* 0x000fca0003f2e000 */
[----:B------:R-:W-:Y:S01]  /*1b00*/  @!P6 FMUL R68, R68, 0.5 ;  /* 0x3f0000004444e820 */ /* 0x000fe20000400000 */
[----:B------:R-:W4:Y:S01]  /*1b10*/  MUFU.EX2 R37, R72 ;  /* 0x0000004800257308 */ /* 0x000f220000000800 */
[----:B-----5:R-:W-:Y:S01]  /*1b20*/  @!P3 FMUL R16, R16, R16 ;  /* 0x000000101010b220 */ /* 0x020fe20000400000 */
[----:B------:R-:W-:Y:S02]  /*1b30*/  FSETP.GEU.AND P3, PT, R73, -126, PT ;  /* 0xc2fc00004900780b */ /* 0x000fe40003f6e000 */
[----:B---3--:R-:W-:-:S03]  /*1b40*/  FMNMX R4, R4, R23, !PT ;  /* 0x0000001704047209 */ /* 0x008fc60007800000 */
[----:B------:R-:W-:Y:S01]  /*1b50*/  @!P1 FMUL R69, R69, 0.5 ;  /* 0x3f00000045459820 */ /* 0x000fe20000400000 */
[----:B------:R-:W3:Y:S01]  /*1b60*/  MUFU.EX2 R29, R64 ;  /* 0x00000040001d7308 */ /* 0x000ee20000000800 */
        /* <DEDUP_REMOVED lines=8> */
[----:B---3--:R-:W-:Y:S01]  /*1bf0*/  @!P2 FMUL R29, R29, R29 ;  /* 0x0000001d1d1da220 */ /* 0x008fe20000400000 */
[----:B------:R-:W-:-:S05]  /*1c00*/  FSETP.GEU.AND P2, PT, R76, -126, PT ;  /* 0xc2fc00004c00780b */ /* 0x000fca0003f4e000 */
[----:B------:R-:W-:Y:S01]  /*1c10*/  @!P5 FMUL R81, R81, 0.5 ;  /* 0x3f0000005151d820 */ /* 0x000fe20000400000 */
[----:B------:R-:W3:Y:S01]  /*1c20*/  MUFU.EX2 R48, R73 ;  /* 0x0000004900307308 */ /* 0x000ee20000000800 */
[----:B--2---:R-:W-:Y:S01]  /*1c30*/  @!P6 FMUL R33, R33, R33 ;  /* 0x000000212121e220 */ /* 0x004fe20000400000 */
[----:B------:R-:W-:-:S05]  /*1c40*/  FSETP.GEU.AND P6, PT, R80, -126, PT ;  /* 0xc2fc00005000780b */ /* 0x000fca0003fce000 */
[----:B------:R-:W-:Y:S01]  /*1c50*/  @!P2 FMUL R76, R76, 0.5 ;  /* 0x3f0000004c4ca820 */ /* 0x000fe20000400000 */
[----:B------:R-:W2:Y:S01]  /*1c60*/  MUFU.EX2 R20, R77 ;  /* 0x0000004d00147308 */ /* 0x000ea20000000800 */
[----:B----4-:R-:W-:Y:S01]  /*1c70*/  @!P1 FMUL R18, R18, R18 ;  /* 0x0000001212129220 */ /* 0x010fe20000400000 */
[----:B------:R-:W-:-:S04]  /*1c80*/  FSETP.NEU.AND P1, PT, R4, -INF , PT ;  /* 0xff8000000400780b */ /* 0x000fc80003f2d000 */
[----:B------:R-:W-:Y:S01]  /*1c90*/  FSEL R14, R4, RZ, P1 ;  /* 0x000000ff040e7208 */ /* 0x000fe20000800000 */
[----:B------:R-:W-:Y:S01]  /*1ca0*/  @!P6 FMUL R80, R80, 0.5 ;  /* 0x3f0000005050e820 */ /* 0x000fe20000400000 */
[----:B------:R-:W4:Y:S01]  /*1cb0*/  MUFU.EX2 R52, R81 ;  /* 0x0000005100347308 */ /* 0x000f220000000800 */
[----:B---3--:R-:W-:Y:S01]  /*1cc0*/  @!P3 FMUL R48, R48, R48 ;  /* 0x000000303030b220 */ /* 0x008fe20000400000 */
[----:B------:R-:W-:Y:S01]  /*1cd0*/  FSETP.GEU.AND P3, PT, R12, -126, PT ;  /* 0xc2fc00000c00780b */ /* 0x000fe20003f6e000 */
[----:B------:R-:W-:Y:S01]  /*1ce0*/  FMUL R14, R14, UR7 ;  /* 0x000000070e0e7c20 */ /* 0x000fe20008400000 */
[----:B------:R-:W-:-:S03]  /*1cf0*/  FSETP.GEU.AND P1, PT, R84, -126, PT ;  /* 0xc2fc00005400780b */ /* 0x000fc60003f2e000 */
[--C-:B------:R-:W-:Y:S01]  /*1d00*/  FFMA R45, R27, UR7, -R14.reuse ;  /* 0x000000071b2d7c23 */ /* 0x100fe2000800080e */
[----:B------:R-:W3:Y:S01]  /*1d10*/  MUFU.EX2 R41, R76 ;  /* 0x0000004c00297308 */ /* 0x000ee20000000800 */
[--C-:B------:R-:W-:Y:S01]  /*1d20*/  FFMA R49, R31, UR7, -R14.reuse ;  /* 0x000000071f317c23 */ /* 0x100fe2000800080e */
[--C-:B------:R-:W-:Y:S01]  /*1d30*/  FFMA R26, R26, UR7, -R14.reuse ;  /* 0x000000071a1a7c23 */ /* 0x100fe2000800080e */
[----:B--2---:R-:W-:Y:S01]  /*1d40*/  @!P4 FMUL R20, R20, R20 ;  /* 0x000000141414c220 */ /* 0x004fe20000400000 */
[----:B------:R-:W-:Y:S01]  /*1d50*/  FSETP.GEU.AND P4, PT, R45, -126, PT ;  /* 0xc2fc00002d00780b */ /* 0x000fe20003f8e000 */
[--C-:B------:R-:W-:Y:S01]  /*1d60*/  FFMA R30, R30, UR7, -R14.reuse ;  /* 0x000000071e1e7c23 */ /* 0x100fe2000800080e */
[--C-:B------:R-:W-:Y:S01]  /*1d70*/  FFMA R34, R34, UR7, -R14.reuse ;  /* 0x0000000722227c23 */ /* 0x100fe2000800080e */
[----:B------:R-:W-:Y:S01]  /*1d80*/  @!P3 FMUL R12, R12, 0.5 ;  /* 0x3f0000000c0cb820 */ /* 0x000fe20000400000 */
[----:B------:R-:W2:Y:S01]  /*1d90*/  MUFU.EX2 R23, R80 ;  /* 0x0000005000177308 */ /* 0x000ea20000000800 */
[----:B----4-:R-:W-:Y:S01]  /*1da0*/  @!P5 FMUL R52, R52, R52 ;  /* 0x000000343434d220 */ /* 0x010fe20000400000 */
[----:B------:R-:W-:Y:S01]  /*1db0*/  FSETP.GEU.AND P5, PT, R49, -126, PT ;  /* 0xc2fc00003100780b */ /* 0x000fe20003fae000 */
[----:B------:R-:W-:Y:S01]  /*1dc0*/  @!P1 FMUL R84, R84, 0.5 ;  /* 0x3f00000054549820 */ /* 0x000fe20000400000 */
[--C-:B------:R-:W-:Y:S01]  /*1dd0*/  FFMA R38, R38, UR7, -R14.reuse ;  /* 0x0000000726267c23 */ /* 0x100fe2000800080e */
[--C-:B------:R-:W-:Y:S01]  /*1de0*/  FFMA R51, R51, UR7, -R14.reuse ;  /* 0x0000000733337c23 */ /* 0x100fe2000800080e */
[--C-:B------:R-:W-:Y:S01]  /*1df0*/  FFMA R55, R55, UR7, -R14.reuse ;  /* 0x0000000737377c23 */ /* 0x100fe2000800080e */
[--C-:B------:R-:W-:Y:S01]  /*1e00*/  FFMA R42, R42, UR7, -R14.reuse ;  /* 0x000000072a2a7c23 */ /* 0x100fe2000800080e */
[----:B------:R4:W5:Y:S01]  /*1e10*/  MUFU.EX2 R22, R12 ;  /* 0x0000000c00167308 */ /* 0x0009620000000800 */
[----:B---3--:R-:W-:Y:S01]  /*1e20*/  @!P2 FMUL R41, R41, R41 ;  /* 0x000000292929a220 */ /* 0x008fe20000400000 */
[----:B------:R-:W-:Y:S01]  /*1e30*/  FSETP.GEU.AND P2, PT, R26, -126, PT ;  /* 0xc2fc00001a00780b */ /* 0x000fe20003f4e000 */
[----:B------:R-:W-:Y:S01]  /*1e40*/  @!P4 FMUL R45, R45, 0.5 ;  /* 0x3f0000002d2dc820 */ /* 0x000fe20000400000 */
[--C-:B------:R-:W-:Y:S01]  /*1e50*/  FFMA R46, R46, UR7, -R14.reuse ;  /* 0x000000072e2e7c23 */ /* 0x100fe2000800080e */
[--C-:B------:R-:W-:Y:S01]  /*1e60*/  FFMA R50, R50, UR7, -R14.reuse ;  /* 0x0000000732327c23 */ /* 0x100fe2000800080e */
[--C-:B------:R-:W-:Y:S01]  /*1e70*/  FFMA R63, R63, UR7, -R14.reuse ;  /* 0x000000073f3f7c23 */ /* 0x100fe2000800080e */
[----:B------:R-:W-:Y:S01]  /*1e80*/  @!P5 FMUL R49, R49, 0.5 ;  /* 0x3f0000003131d820 */ /* 0x000fe20000400000 */
[----:B------:R-:W3:Y:S01]  /*1e90*/  MUFU.EX2 R56, R45 ;  /* 0x0000002d00387308 */ /* 0x000ee20000000800 */
[----:B--2---:R-:W-:Y:S01]  /*1ea0*/  @!P6 FMUL R23, R23, R23 ;  /* 0x000000171717e220 */ /* 0x004fe20000400000 */
[----:B------:R-:W-:Y:S01]  /*1eb0*/  FSETP.GEU.AND P6, PT, R30, -126, PT ;  /* 0xc2fc00001e00780b */ /* 0x000fe20003fce000 */
[--C-:B----4-:R-:W-:Y:S01]  /*1ec0*/  FFMA R12, R35, UR7, -R14.reuse ;  /* 0x00000007230c7c23 */ /* 0x110fe2000800080e */
[--C-:B------:R-:W-:Y:S01]  /*1ed0*/  FFMA R67, R67, UR7, -R14.reuse ;  /* 0x0000000743437c23 */ /* 0x100fe2000800080e */
[--C-:B------:R-:W-:Y:S01]  /*1ee0*/  FFMA R54, R54, UR7, -R14.reuse ;  /* 0x0000000736367c23 */ /* 0x100fe2000800080e */
[--C-:B------:R-:W-:Y:S01]  /*1ef0*/  FFMA R59, R59, UR7, -R14.reuse ;  /* 0x000000073b3b7c23 */ /* 0x100fe2000800080e */
[----:B------:R-:W-:Y:S01]  /*1f00*/  @!P2 FMUL R26, R26, 0.5 ;  /* 0x3f0000001a1aa820 */ /* 0x000fe20000400000 */
[----:B------:R-:W2:Y:S01]  /*1f10*/  MUFU.EX2 R60, R49 ;  /* 0x00000031003c7308 */ /* 0x000ea20000000800 */
[----:B-----5:R-:W-:Y:S01]  /*1f20*/  @!P3 FMUL R22, R22, R22 ;  /* 0x000000161616b220 */ /* 0x020fe20000400000 */
[----:B------:R-:W-:Y:S01]  /*1f30*/  FSETP.GEU.AND P3, PT, R12, -126, PT ;  /* 0xc2fc00000c00780b */ /* 0x000fe20003f6e000 */
[--C-:B------:R-:W-:Y:S01]  /*1f40*/  FFMA R75, R75, UR7, -R14.reuse ;  /* 0x000000074b4b7c23 */ /* 0x100fe2000800080e */
[--C-:B------:R-:W-:Y:S01]  /*1f50*/  FFMA R83, R83, UR7, -R14.reuse ;  /* 0x0000000753537c23 */ /* 0x100fe2000800080e */
[--C-:B------:R-:W-:Y:S01]  /*1f60*/  FFMA R71, R71, UR7, -R14.reuse ;  /* 0x0000000747477c23 */ /* 0x100fe2000800080e */
[--C-:B------:R-:W-:Y:S01]  /*1f70*/  FFMA R78, R78, UR7, -R14.reuse ;  /* 0x000000074e4e7c23 */ /* 0x100fe2000800080e */
[----:B------:R-:W-:Y:S01]  /*1f80*/  @!P6 FMUL R30, R30, 0.5 ;  /* 0x3f0000001e1ee820 */ /* 0x000fe20000400000 */
[----:B------:R-:W4:Y:S01]  /*1f90*/  MUFU.EX2 R27, R84 ;  /* 0x00000054001b7308 */ /* 0x000f220000000800 */
[----:B---3--:R-:W-:Y:S01]  /*1fa0*/  @!P4 FMUL R56, R56, R56 ;  /* 0x000000383838c220 */ /* 0x008fe20000400000 */
[--C-:B------:R-:W-:Y:S01]  /*1fb0*/  FFMA R86, R86, UR7, -R14.reuse ;  /* 0x0000000756567c23 */ /* 0x100fe2000800080e */
[----:B------:R-:W-:Y:S01]  /*1fc0*/  FFMA R79, R79, UR7, -R14 ;  /* 0x000000074f4f7c23 */ /* 0x000fe2000800080e */
[----:B------:R-:W-:Y:S01]  /*1fd0*/  FADD R61, R17, R52 ;  /* 0x00000034113d7221 */ /* 0x000fe20000000000 */
[----:B------:R-:W-:Y:S01]  /*1fe0*/  FADD R57, R8, R41 ;  /* 0x0000002908397221 */ /* 0x000fe20000000000 */
[----:B------:R-:W-:Y:S01]  /*1ff0*/  F2FP.F16.F32.PACK_AB R52, R52, R23 ;  /* 0x000000173434723e */ /* 0x000fe200000000ff */
[----:B------:R-:W-:Y:S01]  /*2000*/  @!P3 FMUL R12, R12, 0.5 ;  /* 0x3f0000000c0cb820 */ /* 0x000fe20000400000 */
[----:B------:R3:W5:Y:S01]  /*2010*/  MUFU.EX2 R31, R26 ;  /* 0x0000001a001f7308 */ /* 0x0007620000000800 */
[----:B--2---:R-:W-:-:S07]  /*2020*/  @!P5 FMUL R60, R60, R60 ;  /* 0x0000003c3c3cd220 */ /* 0x004fce0000400000 */
[----:B------:R2:W1:Y:S01]  /*2030*/  MUFU.EX2 R35, R30 ;  /* 0x0000001e00237308 */ /* 0x0004620000000800 */
[----:B---3--:R-:W-:Y:S01]  /*2040*/  FFMA R26, R39, UR7, -R14 ;  /* 0x00000007271a7c23 */ /* 0x008fe2000800080e */
[----:B----4-:R-:W-:Y:S01]  /*2050*/  @!P1 FMUL R27, R27, R27 ;  /* 0x0000001b1b1b9220 */ /* 0x010fe20000400000 */
[----:B------:R-:W-:-:S03]  /*2060*/  FSETP.GEU.AND P1, PT, R34, -126, PT ;  /* 0xc2fc00002200780b */ /* 0x000fc60003f2e000 */
[----:B------:R-:W-:Y:S02]  /*2070*/  FSETP.GEU.AND P4, PT, R26, -126, PT ;  /* 0xc2fc00001a00780b */ /* 0x000fe40003f8e000 */
[----:B------:R3:W4:Y:S01]  /*2080*/  MUFU.EX2 R64, R12 ;  /* 0x0000000c00407308 */ /* 0x0007220000000800 */
[----:B--2---:R-:W-:Y:S01]  /*2090*/  FFMA R30, R43, UR7, -R14 ;  /* 0x000000072b1e7c23 */ /* 0x004fe2000800080e */
[----:B-----5:R-:W-:Y:S01]  /*20a0*/  @!P2 FMUL R31, R31, R31 ;  /* 0x0000001f1f1fa220 */ /* 0x020fe20000400000 */
[----:B------:R-:W-:-:S03]  /*20b0*/  FSETP.GEU.AND P2, PT, R38, -126, PT ;  /* 0xc2fc00002600780b */ /* 0x000fc60003f4e000 */
[----:B------:R-:W-:Y:S02]  /*20c0*/  FSETP.GEU.AND P5, PT, R30, -126, PT ;  /* 0xc2fc00001e00780b */ /* 0x000fe40003fae000 */
[----:B------:R-:W-:Y:S01]  /*20d0*/  @!P1 FMUL R34, R34, 0.5 ;  /* 0x3f00000022229820 */ /* 0x000fe20000400000 */
[----:B---3--:R-:W-:Y:S01]  /*20e0*/  FFMA R12, R47, UR7, -R14 ;  /* 0x000000072f0c7c23 */ /* 0x008fe2000800080e */
[----:B-1----:R-:W-:Y:S01]  /*20f0*/  @!P6 FMUL R35, R35, R35 ;  /* 0x000000232323e220 */ /* 0x002fe20000400000 */
[----:B------:R-:W-:Y:S01]  /*2100*/  @!P4 FMUL R26, R26, 0.5 ;  /* 0x3f0000001a1ac820 */ /* 0x000fe20000400000 */
[----:B------:R1:W2:Y:S01]  /*2110*/  MUFU.EX2 R39, R34 ;  /* 0x0000002200277308 */ /* 0x0002a20000000800 */
[----:B------:R-:W-:-:S03]  /*2120*/  FSETP.GEU.AND P6, PT, R42, -126, PT ;  /* 0xc2fc00002a00780b */ /* 0x000fc60003fce000 */
[----:B------:R-:W-:Y:S01]  /*2130*/  @!P2 FMUL R38, R38, 0.5 ;  /* 0x3f0000002626a820 */ /* 0x000fe20000400000 */
[----:B----4-:R-:W-:Y:S01]  /*2140*/  @!P3 FMUL R64, R64, R64 ;  /* 0x000000404040b220 */ /* 0x010fe20000400000 */
[----:B------:R-:W-:Y:S01]  /*2150*/  FSETP.GEU.AND P3, PT, R12, -126, PT ;  /* 0xc2fc00000c00780b */ /* 0x000fe20003f6e000 */
[----:B------:R-:W-:Y:S01]  /*2160*/  @!P5 FMUL R30, R30, 0.5 ;  /* 0x3f0000001e1ed820 */ /* 0x000fe20000400000 */
[----:B------:R3:W4:Y:S01]  /*2170*/  MUFU.EX2 R68, R26 ;  /* 0x0000001a00447308 */ /* 0x0007220000000800 */
[----:B-1----:R-:W-:-:S05]  /*2180*/  FFMA R34, R74, UR7, -R14 ;  /* 0x000000074a227c23 */ /* 0x002fca000800080e */
[----:B------:R-:W-:Y:S02]  /*2190*/  @!P6 FMUL R42, R42, 0.5 ;  /* 0x3f0000002a2ae820 */ /* 0x000fe40000400000 */
[----:B------:R1:W5:Y:S01]  /*21a0*/  MUFU.EX2 R72, R30 ;  /* 0x0000001e00487308 */ /* 0x0003620000000800 */
[----:B--2---:R-:W-:Y:S01]  /*21b0*/  @!P1 FMUL R39, R39, R39 ;  /* 0x0000002727279220 */ /* 0x004fe20000400000 */
[----:B------:R-:W-:Y:S01]  /*21c0*/  FSETP.GEU.AND P1, PT, R46, -126, PT ;  /* 0xc2fc00002e00780b */ /* 0x000fe20003f2e000 */
[----:B------:R-:W-:Y:S01]  /*21d0*/  @!P3 FMUL R12, R12, 0.5 ;  /* 0x3f0000000c0cb820 */ /* 0x000fe20000400000 */
[----:B---3--:R-:W-:-:S04]  /*21e0*/  FFMA R26, R58, UR7, -R14 ;  /* 0x000000073a1a7c23 */ /* 0x008fc8000800080e */
[----:B------:R-:W2:Y:S01]  /*21f0*/  MUFU.EX2 R43, R38 ;  /* 0x00000026002b7308 */ /* 0x000ea20000000800 */
[----:B----4-:R-:W-:Y:S01]  /*2200*/  @!P4 FMUL R68, R68, R68 ;  /* 0x000000444444c220 */ /* 0x010fe20000400000 */
[----:B------:R-:W-:Y:S01]  /*2210*/  FSETP.GEU.AND P4, PT, R51, -126, PT ;  /* 0xc2fc00003300780b */ /* 0x000fe20003f8e000 */
[----:B-1----:R-:W-:-:S04]  /*2220*/  FFMA R30, R66, UR7, -R14 ;  /* 0x00000007421e7c23 */ /* 0x002fc8000800080e */
[----:B------:R-:W-:Y:S01]  /*2230*/  @!P1 FMUL R46, R46, 0.5 ;  /* 0x3f0000002e2e9820 */ /* 0x000fe20000400000 */
[----:B------:R1:W3:Y:S01]  /*2240*/  MUFU.EX2 R76, R12 ;  /* 0x0000000c004c7308 */ /* 0x0002e20000000800 */
[----:B-----5:R-:W-:Y:S01]  /*2250*/  @!P5 FMUL R72, R72, R72 ;  /* 0x000000484848d220 */ /* 0x020fe20000400000 */
[----:B------:R-:W-:-:S05]  /*2260*/  FSETP.GEU.AND P5, PT, R55, -126, PT ;  /* 0xc2fc00003700780b */ /* 0x000fca0003fae000 */
[----:B------:R-:W-:Y:S01]  /*2270*/  @!P4 FMUL R51, R51, 0.5 ;  /* 0x3f0000003333c820 */ /* 0x000fe20000400000 */
[----:B------:R-:W4:Y:S01]  /*2280*/  MUFU.EX2 R45, R42 ;  /* 0x0000002a002d7308 */ /* 0x000f220000000800 */
[----:B--2---:R-:W-:Y:S01]  /*2290*/  @!P2 FMUL R43, R43, R43 ;  /* 0x0000002b2b2ba220 */ /* 0x004fe20000400000 */
[----:B------:R-:W-:Y:S01]  /*22a0*/  FSETP.GEU.AND P2, PT, R50, -126, PT ;  /* 0xc2fc00003200780b */ /* 0x000fe20003f4e000 */
[----:B-1----:R-:W-:-:S04]  /*22b0*/  FFMA R12, R62, UR7, -R14 ;  /* 0x000000073e0c7c23 */ /* 0x002fc8000800080e */
[----:B------:R-:W-:Y:S01]  /*22c0*/  @!P5 FMUL R55, R55, 0.5 ;  /* 0x3f0000003737d820 */ /* 0x000fe20000400000 */
[----:B------:R1:W2:Y:S01]  /*22d0*/  MUFU.EX2 R58, R51 ;  /* 0x00000033003a7308 */ /* 0x0002a20000000800 */
[----:B---3--:R-:W-:Y:S01]  /*22e0*/  @!P3 FMUL R76, R76, R76 ;  /* 0x0000004c4c4cb220 */ /* 0x008fe20000400000 */
[----:B------:R-:W-:-:S05]  /*22f0*/  FSETP.GEU.AND P3, PT, R59, -126, PT ;  /* 0xc2fc00003b00780b */ /* 0x000fca0003f6e000 */
[----:B------:R-:W-:Y:S01]  /*2300*/  @!P2 FMUL R50, R50, 0.5 ;  /* 0x3f0000003232a820 */ /* 0x000fe20000400000 */
[----:B------:R3:W5:Y:S01]  /*2310*/  MUFU.EX2 R62, R55 ;  /* 0x00000037003e7308 */ /* 0x0007620000000800 */
[----:B----4-:R-:W-:Y:S01]  /*2320*/  @!P6 FMUL R45, R45, R45 ;  /* 0x0000002d2d2de220 */ /* 0x010fe20000400000 */
[----:B------:R-:W-:Y:S01]  /*2330*/  FSETP.GEU.AND P6, PT, R54, -126, PT ;  /* 0xc2fc00003600780b */ /* 0x000fe20003fce000 */
[----:B-1----:R-:W-:Y:S01]  /*2340*/  FADD R51, R32, R37 ;  /* 0x0000002520337221 */ /* 0x002fe20000000000 */
[----:B------:R-:W-:-:S03]  /*2350*/  F2FP.F16.F32.PACK_AB R32, R13, R32 ;  /* 0x000000200d20723e */ /* 0x000fc600000000ff */
[----:B------:R-:W-:Y:S01]  /*2360*/  @!P3 FMUL R59, R59, 0.5 ;  /* 0x3f0000003b3bb820 */ /* 0x000fe20000400000 */
[----:B------:R-:W1:Y:S01]  /*2370*/  MUFU.EX2 R47, R46 ;  /* 0x0000002e002f7308 */ /* 0x000e620000000800 */
[----:B--2---:R-:W-:Y:S01]  /*2380*/  @!P4 FMUL R58, R58, R58 ;  /* 0x0000003a3a3ac220 */ /* 0x004fe20000400000 */
[----:B------:R-:W-:Y:S01]  /*2390*/  FSETP.GEU.AND P4, PT, R63, -126, PT ;  /* 0xc2fc00003f00780b */ /* 0x000fe20003f8e000 */
[----:B---3--:R-:W-:Y:S01]  /*23a0*/  FADD R55, R36, R23 ;  /* 0x0000001724377221 */ /* 0x008fe20000000000 */
[----:B------:R-:W-:-:S03]  /*23b0*/  F2FP.F16.F32.PACK_AB R36, R17, R36 ;  /* 0x000000241124723e */ /* 0x000fc600000000ff */
[----:B------:R-:W-:Y:S01]  /*23c0*/  @!P6 FMUL R54, R54, 0.5 ;  /* 0x3f0000003636e820 */ /* 0x000fe20000400000 */
[----:B------:R-:W2:Y:S01]  /*23d0*/  MUFU.EX2 R49, R50 ;  /* 0x0000003200317308 */ /* 0x000ea20000000800 */
[----:B-----5:R-:W-:Y:S01]  /*23e0*/  @!P5 FMUL R62, R62, R62 ;  /* 0x0000003e3e3ed220 */ /* 0x020fe20000400000 */
[----:B------:R-:W-:-:S05]  /*23f0*/  FSETP.GEU.AND P5, PT, R67, -126, PT ;  /* 0xc2fc00004300780b */ /* 0x000fca0003fae000 */
[----:B------:R-:W-:Y:S01]  /*2400*/  @!P4 FMUL R63, R63, 0.5 ;  /* 0x3f0000003f3fc820 */ /* 0x000fe20000400000 */
[----:B------:R-:W3:Y:S01]  /*2410*/  MUFU.EX2 R53, R54 ;  /* 0x0000003600357308 */ /* 0x000ee20000000800 */
[----:B-1----:R-:W-:Y:S01]  /*2420*/  @!P1 FMUL R47, R47, R47 ;  /* 0x0000002f2f2f9220 */ /* 0x002fe20000400000 */
[----:B------:R-:W-:-:S05]  /*2430*/  FSETP.GEU.AND P1, PT, R26, -126, PT ;  /* 0xc2fc00001a00780b */ /* 0x000fca0003f2e000 */
[----:B------:R-:W-:Y:S01]  /*2440*/  @!P5 FMUL R67, R67, 0.5 ;  /* 0x3f0000004343d820 */ /* 0x000fe20000400000 */
[----:B------:R-:W1:Y:S01]  /*2450*/  MUFU.EX2 R63, R63 ;  /* 0x0000003f003f7308 */ /* 0x000e620000000800 */
[----:B--2---:R-:W-:Y:S01]  /*2460*/  @!P2 FMUL R49, R49, R49 ;  /* 0x000000313131a220 */ /* 0x004fe20000400000 */
[----:B------:R-:W-:-:S05]  /*2470*/  FSETP.GEU.AND P2, PT, R12, -126, PT ;  /* 0xc2fc00000c00780b */ /* 0x000fca0003f4e000 */
[----:B------:R-:W-:Y:S01]  /*2480*/  @!P1 FMUL R26, R26, 0.5 ;  /* 0x3f0000001a1a9820 */ /* 0x000fe20000400000 */
[----:B------:R-:W2:Y:S01]  /*2490*/  MUFU.EX2 R67, R67 ;  /* 0x0000004300437308 */ /* 0x000ea20000000800 */
[----:B---3--:R-:W-:Y:S01]  /*24a0*/  @!P6 FMUL R53, R53, R53 ;  /* 0x000000353535e220 */ /* 0x008fe20000400000 */
[----:B------:R-:W-:-:S05]  /*24b0*/  FSETP.GEU.AND P6, PT, R30, -126, PT ;  /* 0xc2fc00001e00780b */ /* 0x000fca0003fce000 */
[----:B------:R-:W-:Y:S01]  /*24c0*/  @!P2 FMUL R12, R12, 0.5 ;  /* 0x3f0000000c0ca820 */ /* 0x000fe20000400000 */
[----:B------:R3:W4:Y:S01]  /*24d0*/  MUFU.EX2 R80, R26 ;  /* 0x0000001a00507308 */ /* 0x0007220000000800 */
[----:B-1----:R-:W-:-:S06]  /*24e0*/  @!P4 FMUL R63, R63, R63 ;  /* 0x0000003f3f3fc220 */ /* 0x002fcc0000400000 */
[----:B------:R-:W-:Y:S01]  /*24f0*/  @!P6 FMUL R30, R30, 0.5 ;  /* 0x3f0000001e1ee820 */ /* 0x000fe20000400000 */
[----:B------:R1:W5:Y:S01]  /*2500*/  MUFU.EX2 R66, R12 ;  /* 0x0000000c00427308 */ /* 0x0003620000000800 */
[----:B--2---:R-:W-:Y:S01]  /*2510*/  @!P5 FMUL R67, R67, R67 ;  /* 0x000000434343d220 */ /* 0x004fe20000400000 */
[----:B------:R-:W-:Y:S01]  /*2520*/  FSETP.GEU.AND P5, PT, R83, -126, PT ;  /* 0xc2fc00005300780b */ /* 0x000fe20003fae000 */
[----:B---3--:R-:W-:Y:S02]  /*2530*/  FFMA R26, R70, UR7, -R14 ;  /* 0x00000007461a7c23 */ /* 0x008fe4000800080e */
[----:B------:R-:W-:-:S03]  /*2540*/  FADD R50, R64, R67 ;  /* 0x0000004340327221 */ /* 0x000fc60000000000 */
[----:B------:R-:W2:Y:S01]  /*2550*/  MUFU.EX2 R59, R59 ;  /* 0x0000003b003b7308 */ /* 0x000ea20000000800 */
[--C-:B-1----:R-:W-:Y:S01]  /*2560*/  FFMA R12, R82, UR7, -R14.reuse ;  /* 0x00000007520c7c23 */ /* 0x102fe2000800080e */
[----:B----4-:R-:W-:Y:S01]  /*2570*/  @!P1 FMUL R80, R80, R80 ;  /* 0x0000005050509220 */ /* 0x010fe20000400000 */
[----:B------:R-:W-:Y:S01]  /*2580*/  FSETP.GEU.AND P1, PT, R34, -126, PT ;  /* 0xc2fc00002200780b */ /* 0x000fe20003f2e000 */
[----:B------:R-:W-:Y:S01]  /*2590*/  FFMA R14, R87, UR7, -R14 ;  /* 0x00000007570e7c23 */ /* 0x000fe2000800080e */
[----:B------:R-:W-:Y:S01]  /*25a0*/  ULOP3.LUT UR7, UR9, 0x8, URZ, 0xc, !UPT ;  /* 0x0000000809077892 */ /* 0x000fe2000f8e0c3f */
[----:B------:R-:W-:Y:S01]  /*25b0*/  FSETP.GEU.AND P4, PT, R12, -126, PT ;  /* 0xc2fc00000c00780b */ /* 0x000fe20003f8e000 */
[----:B------:R-:W-:Y:S01]  /*25c0*/  @!P5 FMUL R83, R83, 0.5 ;  /* 0x3f0000005353d820 */ /* 0x000fe20000400000 */
[----:B------:R1:W3:Y:S01]  /*25d0*/  MUFU.EX2 R70, R30 ;  /* 0x0000001e00467308 */ /* 0x0002e20000000800 */
[----:B-----5:R-:W-:Y:S01]  /*25e0*/  @!P2 FMUL R66, R66, R66 ;  /* 0x000000424242a220 */ /* 0x020fe20000400000 */
[----:B------:R-:W-:-:S06]  /*25f0*/  FSETP.GEU.AND P2, PT, R75, -126, PT ;  /* 0xc2fc00004b00780b */ /* 0x000fcc0003f4e000 */
[----:B------:R-:W-:Y:S01]  /*2600*/  @!P1 FMUL R34, R34, 0.5 ;  /* 0x3f00000022229820 */ /* 0x000fe20000400000 */
[----:B--2---:R-:W-:Y:S01]  /*2610*/  @!P3 FMUL R59, R59, R59 ;  /* 0x0000003b3b3bb220 */ /* 0x004fe20000400000 */
[----:B------:R-:W2:Y:S01]  /*2620*/  MUFU.EX2 R83, R83 ;  /* 0x0000005300537308 */ /* 0x000ea20000000800 */
[----:B------:R-:W-:Y:S01]  /*2630*/  @!P4 FMUL R12, R12, 0.5 ;  /* 0x3f0000000c0cc820 */ /* 0x000fe20000400000 */
[----:B------:R-:W-:Y:S01]  /*2640*/  FSETP.GEU.AND P3, PT, R26, -126, PT ;  /* 0xc2fc00001a00780b */ /* 0x000fe20003f6e000 */
[----:B-1----:R-:W-:Y:S01]  /*2650*/  FADD R30, R9, R44 ;  /* 0x0000002c091e7221 */ /* 0x002fe20000000000 */
[----:B------:R-:W-:Y:S01]  /*2660*/  F2FP.F16.F32.PACK_AB R44, R44, R29 ;  /* 0x0000001d2c2c723e */ /* 0x000fe200000000ff */
[----:B------:R-:W-:Y:S01]  /*2670*/  @!P2 FMUL R75, R75, 0.5 ;  /* 0x3f0000004b4ba820 */ /* 0x000fe20000400000 */
[----:B---3--:R-:W-:Y:S02]  /*2680*/  @!P6 FMUL R70, R70, R70 ;  /* 0x000000464646e220 */ /* 0x008fe40000400000 */
[----:B------:R-:W1:Y:S01]  /*2690*/  MUFU.EX2 R82, R34 ;  /* 0x0000002200527308 */ /* 0x000e620000000800 */
[----:B------:R-:W-:Y:S01]  /*26a0*/  FSETP.GEU.AND P6, PT, R71, -126, PT ;  /* 0xc2fc00004700780b */ /* 0x000fe20003fce000 */
[----:B------:R-:W-:Y:S01]  /*26b0*/  FADD R69, R30, R61 ;  /* 0x0000003d1e457221 */ /* 0x000fe20000000000 */
[----:B------:R-:W-:Y:S01]  /*26c0*/  FADD R30, R11, R18 ;  /* 0x000000120b1e7221 */ /* 0x000fe20000000000 */
[----:B------:R-:W-:Y:S01]  /*26d0*/  FADD R61, R19, R22 ;  /* 0x00000016133d7221 */ /* 0x000fe20000000000 */
[----:B------:R-:W-:-:S02]  /*26e0*/  FADD R46, R39, R70 ;  /* 0x00000046272e7221 */ /* 0x000fc40000000000 */
[----:B------:R-:W-:Y:S01]  /*26f0*/  @!P3 FMUL R26, R26, 0.5 ;  /* 0x3f0000001a1ab820 */ /* 0x000fe20000400000 */
[----:B------:R3:W4:Y:S01]  /*2700*/  MUFU.EX2 R84, R12 ;  /* 0x0000000c00547308 */ /* 0x0007220000000800 */
[----:B--2---:R-:W-:Y:S01]  /*2710*/  @!P5 FMUL R83, R83, R83 ;  /* 0x000000535353d220 */ /* 0x004fe20000400000 */
[----:B------:R-:W-:Y:S01]  /*2720*/  FSETP.GEU.AND P5, PT, R14, -126, PT ;  /* 0xc2fc00000e00780b */ /* 0x000fe20003fae000 */
[----:B------:R-:W-:Y:S01]  /*2730*/  FADD R61, R30, R61 ;  /* 0x0000003d1e3d7221 */ /* 0x000fe20000000000 */
[----:B------:R-:W-:Y:S01]  /*2740*/  FADD R30, R56, R59 ;  /* 0x0000003b381e7221 */ /* 0x000fe20000000000 */
[----:B------:R-:W-:Y:S01]  /*2750*/  FADD R81, R58, R83 ;  /* 0x000000533a517221 */ /* 0x000fe20000000000 */
[----:B------:R-:W-:Y:S02]  /*2760*/  @!P6 FMUL R71, R71, 0.5 ;  /* 0x3f0000004747e820 */ /* 0x000fe40000400000 */
[----:B------:R-:W2:Y:S01]  /*2770*/  MUFU.EX2 R75, R75 ;  /* 0x0000004b004b7308 */ /* 0x000ea20000000800 */
[----:B-1----:R-:W-:Y:S01]  /*2780*/  @!P1 FMUL R82, R82, R82 ;  /* 0x0000005252529220 */ /* 0x002fe20000400000 */
[----:B------:R-:W-:Y:S01]  /*2790*/  FSETP.GEU.AND P1, PT, R78, -126, PT ;  /* 0xc2fc00004e00780b */ /* 0x000fe20003f2e000 */
[----:B---3--:R-:W-:Y:S01]  /*27a0*/  FADD R12, R24, R21 ;  /* 0x00000015180c7221 */ /* 0x008fe20000000000 */
[----:B------:R-:W-:Y:S01]  /*27b0*/  FADD R50, R50, R81 ;  /* 0x0000005132327221 */ /* 0x000fe20000000000 */
[----:B------:R-:W-:Y:S01]  /*27c0*/  FADD R73, R45, R82 ;  /* 0x000000522d497221 */ /* 0x000fe20000000000 */
[C---:B------:R-:W-:Y:S01]  /*27d0*/  F2FP.F16.F32.PACK_AB R24, R5.reuse, R24 ;  /* 0x000000180518723e */ /* 0x040fe200000000ff */
[----:B------:R-:W-:Y:S01]  /*27e0*/  FADD R34, R12, R51 ;  /* 0x000000330c227221 */ /* 0x000fe20000000000 */
[----:B------:R1:W3:Y:S01]  /*27f0*/  MUFU.EX2 R74, R26 ;  /* 0x0000001a004a7308 */ /* 0x0002e20000000800 */
[----:B----4-:R-:W-:Y:S01]  /*2800*/  @!P4 FMUL R84, R84, R84 ;  /* 0x000000545454c220 */ /* 0x010fe20000400000 */
[----:B------:R-:W-:Y:S01]  /*2810*/  FSETP.GEU.AND P4, PT, R86, -126, PT ;  /* 0xc2fc00005600780b */ /* 0x000fe20003f8e000 */
[----:B------:R-:W-:Y:S01]  /*2820*/  FADD R12, R5, R40 ;  /* 0x00000028050c7221 */ /* 0x000fe20000000000 */
[----:B------:R-:W-:Y:S01]  /*2830*/  @!P5 FMUL R14, R14, 0.5 ;  /* 0x3f0000000e0ed820 */ /* 0x000fe20000400000 */
[----:B------:R-:W-:-:S02]  /*2840*/  F2FP.F16.F32.PACK_AB R40, R40, R21 ;  /* 0x000000152828723e */ /* 0x000fc400000000ff */
[----:B------:R-:W-:Y:S01]  /*2850*/  @!P1 FMUL R78, R78, 0.5 ;  /* 0x3f0000004e4e9820 */ /* 0x000fe20000400000 */
[----:B------:R-:W4:Y:S01]  /*2860*/  MUFU.EX2 R71, R71 ;  /* 0x0000004700477308 */ /* 0x000f220000000800 */
[----:B--2---:R-:W-:Y:S01]  /*2870*/  @!P2 FMUL R75, R75, R75 ;  /* 0x0000004b4b4ba220 */ /* 0x004fe20000400000 */
[----:B------:R-:W-:Y:S01]  /*2880*/  FSETP.GEU.AND P2, PT, R79, -126, PT ;  /* 0xc2fc00004f00780b */ /* 0x000fe20003f4e000 */
[----:B-1----:R-:W-:Y:S01]  /*2890*/  FADD R26, R28, R29 ;  /* 0x0000001d1c1a7221 */ /* 0x002fe20000000000 */
[----:B------:R-:W-:Y:S01]  /*28a0*/  F2FP.F16.F32.PACK_AB R29, R64, R39 ;  /* 0x00000027401d723e */ /* 0x000fe200000000ff */
[----:B------:R-:W-:Y:S01]  /*28b0*/  FADD R77, R72, R75 ;  /* 0x0000004b484d7221 */ /* 0x000fe20000000000 */
[----:B------:R-:W-:Y:S01]  /*28c0*/  F2FP.F16.F32.PACK_AB R39, R62, R53 ;  /* 0x000000353e27723e */ /* 0x000fe200000000ff */
[----:B------:R-:W-:Y:S01]  /*28d0*/  FADD R65, R26, R55 ;  /* 0x000000371a417221 */ /* 0x000fe20000000000 */
[----:B------:R-:W-:Y:S01]  /*28e0*/  FADD R55, R13, R48 ;  /* 0x000000300d377221 */ /* 0x000fe20000000000 */
[----:B------:R-:W-:Y:S01]  /*28f0*/  @!P4 FMUL R86, R86, 0.5 ;  /* 0x3f0000005656c820 */ /* 0x000fe20000400000 */
[----:B------:R-:W1:Y:S01]  /*2900*/  MUFU.EX2 R78, R78 ;  /* 0x0000004e004e7308 */ /* 0x000e620000000800 */
[----:B------:R-:W-:Y:S01]  /*2910*/  FADD R26, R2, R25 ;  /* 0x00000019021a7221 */ /* 0x000fe20000000000 */
[----:B------:R-:W-:Y:S01]  /*2920*/  FADD R38, R12, R55 ;  /* 0x000000370c267221 */ /* 0x000fe20000000000 */
[----:B------:R-:W-:Y:S01]  /*2930*/  FADD R55, R15, R20 ;  /* 0x000000140f377221 */ /* 0x000fe20000000000 */
[----:B------:R-:W-:Y:S01]  /*2940*/  FADD R12, R7, R16 ;  /* 0x00000010070c7221 */ /* 0x000fe20000000000 */
[----:B------:R-:W-:Y:S01]  /*2950*/  @!P2 FMUL R79, R79, 0.5 ;  /* 0x3f0000004f4fa820 */ /* 0x000fe20000400000 */
[----:B------:R-:W-:Y:S01]  /*2960*/  FADD R42, R26, R57 ;  /* 0x000000391a2a7221 */ /* 0x000fe20000000000 */
[----:B------:R-:W-:Y:S01]  /*2970*/  FADD R26, R6, R33 ;  /* 0x00000021061a7221 */ /* 0x000fe20000000000 */
[----:B------:R-:W-:Y:S01]  /*2980*/  FADD R12, R12, R55 ;  /* 0x000000370c0c7221 */ /* 0x000fe20000000000 */
[----:B------:R2:W5:Y:S01]  /*2990*/  MUFU.EX2 R51, R79 ;  /* 0x0000004f00337308 */ /* 0x0005620000000800 */
[----:B------:R-:W-:Y:S01]  /*29a0*/  FADD R57, R10, R27 ;  /* 0x0000001b0a397221 */ /* 0x000fe20000000000 */
[----:B---3--:R-:W-:Y:S01]  /*29b0*/  @!P3 FMUL R74, R74, R74 ;  /* 0x0000004a4a4ab220 */ /* 0x008fe20000400000 */
[----:B----4-:R-:W-:Y:S01]  /*29c0*/  @!P6 FMUL R71, R71, R71 ;  /* 0x000000474747e220 */ /* 0x010fe20000400000 */
[----:B------:R-:W-:Y:S01]  /*29d0*/  FADD R85, R30, R77 ;  /* 0x0000004d1e557221 */ /* 0x000fe20000000000 */
[----:B------:R-:W-:Y:S01]  /*29e0*/  FADD R57, R26, R57 ;  /* 0x000000391a397221 */ /* 0x000fe20000000000 */
[----:B------:R-:W-:Y:S01]  /*29f0*/  FADD R26, R31, R80 ;  /* 0x000000501f1a7221 */ /* 0x000fe20000000000 */
[----:B------:R-:W-:Y:S01]  /*2a00*/  FADD R30, R43, R74 ;  /* 0x0000004a2b1e7221 */ /* 0x000fe20000000000 */
[----:B------:R-:W3:Y:S01]  /*2a10*/  MUFU.EX2 R86, R86 ;  /* 0x0000005600567308 */ /* 0x000ee20000000800 */
[----:B--2---:R-:W-:Y:S01]  /*2a20*/  FADD R79, R49, R84 ;  /* 0x00000054314f7221 */ /* 0x004fe20000000000 */
[----:B-1----:R-:W-:Y:S01]  /*2a30*/  @!P1 FMUL R78, R78, R78 ;  /* 0x0000004e4e4e9220 */ /* 0x002fe20000400000 */
[----:B------:R-:W-:Y:S01]  /*2a40*/  FADD R54, R26, R73 ;  /* 0x000000491a367221 */ /* 0x000fe20000000000 */
[----:B------:R-:W-:Y:S01]  /*2a50*/  FADD R26, R60, R63 ;  /* 0x0000003f3c1a7221 */ /* 0x000fe20000000000 */
[----:B------:R-:W-:Y:S01]  /*2a60*/  FADD R87, R46, R79 ;  /* 0x0000004f2e577221 */ /* 0x000fe20000000000 */
[----:B------:R-:W-:Y:S01]  /*2a70*/  FADD R73, R47, R78 ;  /* 0x0000004e2f497221 */ /* 0x000fe20000000000 */
[----:B------:R-:W-:Y:S01]  /*2a80*/  FADD R46, R68, R71 ;  /* 0x00000047442e7221 */ /* 0x000fe20000000000 */
[----:B------:R1:W2:Y:S01]  /*2a90*/  MUFU.EX2 R55, R14 ;  /* 0x0000000e00377308 */ /* 0x0002a20000000800 */
[----:B-----5:R-:W-:Y:S01]  /*2aa0*/  @!P2 FMUL R51, R51, R51 ;  /* 0x000000333333a220 */ /* 0x020fe20000400000 */
[----:B------:R-:W-:Y:S01]  /*2ab0*/  FADD R54, R54, R87 ;  /* 0x0000005736367221 */ /* 0x000fe20000000000 */
[----:B------:R-:W-:Y:S01]  /*2ac0*/  FADD R50, R85, R50 ;  /* 0x0000003255327221 */ /* 0x000fe20000000000 */
[----:B------:R-:W-:Y:S01]  /*2ad0*/  FADD R34, R34, R65 ;  /* 0x0000004122227221 */ /* 0x000fe20000000000 */
[----:B------:R-:W-:Y:S01]  /*2ae0*/  FADD R77, R76, R51 ;  /* 0x000000334c4d7221 */ /* 0x000fe20000000000 */
[----:B------:R-:W-:Y:S01]  /*2af0*/  FADD R38, R38, R69 ;  /* 0x0000004526267221 */ /* 0x000fe20000000000 */
[----:B------:R-:W-:Y:S01]  /*2b00*/  FADD R57, R42, R57 ;  /* 0x000000392a397221 */ /* 0x000fe20000000000 */
[----:B------:R-:W-:Y:S01]  /*2b10*/  FADD R61, R12, R61 ;  /* 0x0000003d0c3d7221 */ /* 0x000fe20000000000 */
[----:B---3--:R-:W-:Y:S01]  /*2b20*/  @!P4 FMUL R86, R86, R86 ;  /* 0x000000565656c220 */ /* 0x008fe20000400000 */
[----:B-1----:R-:W-:Y:S01]  /*2b30*/  FADD R14, R35, R66 ;  /* 0x00000042230e7221 */ /* 0x002fe20000000000 */
[----:B------:R-:W-:Y:S01]  /*2b40*/  FADD R26, R26, R77 ;  /* 0x0000004d1a1a7221 */ /* 0x000fe20000000000 */
[----:B------:R-:W-:Y:S01]  /*2b50*/  MOV R12, UR7 ;  /* 0x00000007000c7c02 */ /* 0x000fe20008000f00 */
[----:B------:R-:W-:Y:S01]  /*2b60*/  FADD R79, R53, R86 ;  /* 0x00000056354f7221 */ /* 0x000fe20000000000 */
[----:B------:R-:W-:Y:S01]  /*2b70*/  FADD R14, R14, R73 ;  /* 0x000000490e0e7221 */ /* 0x000fe20000000000 */
[----:B------:R-:W-:Y:S01]  /*2b80*/  FADD R34, R34, R57 ;  /* 0x0000003922227221 */ /* 0x000fe20000000000 */
[----:B------:R-:W-:Y:S01]  /*2b90*/  FADD R61, R38, R61 ;  /* 0x0000003d263d7221 */ /* 0x000fe20000000000 */
[----:B--2---:R-:W-:Y:S01]  /*2ba0*/  @!P5 FMUL R55, R55, R55 ;  /* 0x000000373737d220 */ /* 0x004fe20000400000 */
[----:B------:R-:W-:Y:S01]  /*2bb0*/  FADD R79, R30, R79 ;  /* 0x0000004f1e4f7221 */ /* 0x000fe20000000000 */
[----:B------:R1:W-:Y:S01]  /*2bc0*/  SYNCS.ARRIVE.TRANS64.A1T0 RZ, [R12+UR11], RZ ;  /* 0x000000ff0cff79a7 */ /* 0x0003e2000810000b */
[----:B------:R-:W-:Y:S01]  /*2bd0*/  F2FP.F16.F32.PACK_AB R42, R16, R25 ;  /* 0x00000019102a723e */ /* 0x000fe200000000ff */
[----:B------:R-:W-:Y:S01]  /*2be0*/  FADD R81, R62, R55 ;  /* 0x000000373e517221 */ /* 0x000fe20000000000 */
[----:B------:R-:W-:Y:S01]  /*2bf0*/  FADD R79, R14, R79 ;  /* 0x0000004f0e4f7221 */ /* 0x000fe20000000000 */
[----:B------:R-:W-:-:S02]  /*2c00*/  F2FP.F16.F32.PACK_AB R48, R48, R37 ;  /* 0x000000253030723e */ /* 0x000fc400000000ff */
[----:B------:R-:W-:Y:S01]  /*2c10*/  FADD R81, R46, R81 ;  /* 0x000000512e517221 */ /* 0x000fe20000000000 */
[----:B------:R-:W-:Y:S01]  /*2c20*/  FADD R54, R54, R79 ;  /* 0x0000004f36367221 */ /* 0x000fe20000000000 */
[----:B------:R-:W-:Y:S01]  /*2c30*/  F2FP.F16.F32.PACK_AB R46, R18, R33 ;  /* 0x00000021122e723e */ /* 0x000fe200000000ff */
[----:B-1----:R-:W-:Y:S01]  /*2c40*/  FADD R12, R34, R61 ;  /* 0x0000003d220c7221 */ /* 0x002fe20000000000 */
[----:B------:R-:W-:Y:S01]  /*2c50*/  FADD R81, R26, R81 ;  /* 0x000000511a517221 */ /* 0x000fe20000000000 */
[----:B------:R-:W-:Y:S02]  /*2c60*/  F2FP.F16.F32.PACK_AB R25, R56, R31 ;  /* 0x0000001f3819723e */ /* 0x000fe400000000ff */
[----:B------:R-:W-:Y:S01]  /*2c70*/  F2FP.F16.F32.PACK_AB R31, R68, R43 ;  /* 0x0000002b441f723e */ /* 0x000fe200000000ff */
[----:B------:R-:W-:Y:S01]  /*2c80*/  FADD R81, R50, R81 ;  /* 0x0000005132517221 */ /* 0x000fe20000000000 */
[----:B------:R-:W-:Y:S02]  /*2c90*/  F2FP.F16.F32.PACK_AB R50, R20, R41 ;  /* 0x000000291432723e */ /* 0x000fe400000000ff */
[----:B------:R-:W-:Y:S01]  /*2ca0*/  F2FP.F16.F32.PACK_AB R33, R72, R45 ;  /* 0x0000002d4821723e */ /* 0x000fe200000000ff */
[----:B------:R-:W-:Y:S01]  /*2cb0*/  FADD R14, R54, R81 ;  /* 0x00000051360e7221 */ /* 0x000fe20000000000 */
[----:B------:R-:W-:-:S02]  /*2cc0*/  F2FP.F16.F32.PACK_AB R54, R22, R27 ;  /* 0x0000001b1636723e */ /* 0x000fc400000000ff */
[----:B------:R-:W-:Y:S02]  /*2cd0*/  F2FP.F16.F32.PACK_AB R27, R60, R35 ;  /* 0x000000233c1b723e */ /* 0x000fe400000000ff */
[----:B------:R-:W-:Y:S02]  /*2ce0*/  F2FP.F16.F32.PACK_AB R35, R76, R47 ;  /* 0x0000002f4c23723e */ /* 0x000fe400000000ff */
[----:B------:R-:W-:Y:S02]  /*2cf0*/  F2FP.F16.F32.PACK_AB R37, R58, R49 ;  /* 0x000000313a25723e */ /* 0x000fe400000000ff */
[----:B------:R-:W-:Y:S02]  /*2d00*/  F2FP.F16.F32.PACK_AB R26, R7, R2 ;  /* 0x00000002071a723e */ /* 0x000fe400000000ff */
[----:B------:R-:W-:Y:S02]  /*2d10*/  F2FP.F16.F32.PACK_AB R28, R9, R28 ;  /* 0x0000001c091c723e */ /* 0x000fe400000000ff */
        /* <DEDUP_REMOVED lines=9> */
[----:B------:R-:W-:Y:S01]  /*2db0*/  F2FP.F16.F32.PACK_AB R53, R83, R84 ;  /* 0x000000545335723e */ /* 0x000fe200000000ff */
[----:B------:R-:W-:Y:S06]  /*2dc0*/  @!P0 BRA `(.L_x_19) ;  /* 0x0000000000048947 */ /* 0x000fec0003800000 */
[----:B------:R-:W-:Y:S01]  /*2dd0*/  BPT.TRAP 0x1 ;  /* 0x000000040000795c */ /* 0x000fe20000300000 */
.L_x_19:
[----:B------:R-:W1:Y:S02]  /*2de0*/  SYNCS.PHASECHK.TRANS64.TRYWAIT P1, [UR37+0x6008], R0 ;  /* 0x00600800ff0075a7 */ /* 0x000e640008020165 */
[----:B-1----:R-:W-:Y:S05]  /*2df0*/  @!P1 BRA `(.L_x_20) ;  /* 0x0000004800a89947 */ /* 0x002fea0003800000 */
.L_x_90:
[----:B------:R-:W-:Y:S01]  /*2e00*/  UIADD3 UR12, UR8, 0x100, URZ ;  /* 0x00000100080c7890 */ /* 0x000fe2000fffe03f */
[----:B------:R-:W-:Y:S01]  /*2e10*/  WARPGROUP.ARRIVE ;  /* 0x00000000000079c5 */ /* 0x000fe20000000000 */
[----:B------:R-:W-:Y:S01]  /*2e20*/  UMOV UR15, 0xc0000010 ;  /* 0xc0000010000f7882 */ /* 0x000fe20000000000 */
[----:B------:R-:W-:-:S04]  /*2e30*/  F2FP.F16.F32.PACK_AB R55, R55, R86 ;  /* 0x000000563737723e */ /* 0x000fc800000000ff */
[----:B------:R-:W-:Y:S01]  /*2e40*/  UMOV UR14, UR12 ;  /* 0x0000000c000e7c82 */ /* 0x000fe20008000000 */
[----:B------:R-:W-:-:S09]  /*2e50*/  UIADD3 UR12, UR8, 0x120, URZ ;  /* 0x00000120080c7890 */ /* 0x000fd2000fffe03f */
[----:B------:R-:W-:Y:S01]  /*2e60*/  HGMMA.64x16x16.F32 R88, R24, gdesc[UR12].tnspB, RZ, !UPT, gsb0 ;  /* 0x4020000c18587df0 */ /* 0x000fe2000c0008ff */
[----:B------:R-:W-:Y:S01]  /*2e70*/  UMOV UR15, 0xc0000010 ;  /* 0xc0000010000f7882 */ /* 0x000fe20000000000 */
[----:B------:R-:W-:Y:S01]  /*2e80*/  UMOV UR14, UR12 ;  /* 0x0000000c000e7c82 */ /* 0x000fe20008000000 */
[----:B------:R-:W-:Y:S01]  /*2e90*/  UIADD3 UR12, UR8, 0x140, URZ ;  /* 0x00000140080c7890 */ /* 0x000fe2000fffe03f */
[----:B------:R-:W-:Y:S02]  /*2ea0*/  WARPGROUP.DEPBAR.LE gsb0, 0x0 ;  /* 0x00008000000079c5 */ /* 0x000fe40000010000 */
[----:B------:R-:W-:-:S06]  /*2eb0*/  WARPGROUP.ARRIVE ;  /* 0x00000000000079c5 */ /* 0x000fcc0000000000 */
[----:B------:R-:W-:Y:S01]  /*2ec0*/  HGMMA.64x16x16.F32 R88, R28, gdesc[UR12].tnspB, R88, gsb0 ;  /* 0x4020000c1c587df0 */ /* 0x000fe20008000858 */
[----:B------:R-:W-:Y:S01]  /*2ed0*/  UMOV UR14, UR12 ;  /* 0x0000000c000e7c82 */ /* 0x000fe20008000000 */
[----:B------:R-:W-:Y:S01]  /*2ee0*/  UMOV UR15, 0xc0000010 ;  /* 0xc0000010000f7882 */ /* 0x000fe20000000000 */
        /* <DEDUP_REMOVED lines=30> */
[----:B------:R-:W-:Y:S02]  /*30d0*/  WARPGROUP.DEPBAR.LE gsb0, 0x0 ;  /* 0x00008000000079c5 */ /* 0x000fe40000010000 */
[----:B------:R-:W-:-:S06]  /*30e0*/  WARPGROUP.ARRIVE ;  /* 0x00000000000079c5 */ /* 0x000fcc0000000000 */
[----:B------:R-:W-:Y:S03]  /*30f0*/  HGMMA.64x16x16.F32 R88, R52, gdesc[UR12].tnspB, R88, gsb0 ;  /* 0x4020000c34587df0 */ /* 0x000fe60008000858 */
[----:B------:R-:W-:Y:S02]  /*3100*/  WARPGROUP.DEPBAR.LE gsb0, 0x0 ;  /* 0x00008000000079c5 */ /* 0x000fe40000010000 */
[----:B------:R-:W-:Y:S05]  /*3110*/  @!P0 BRA `(.L_x_21) ;  /* 0x0000000000048947 */ /* 0x000fea0003800000 */
[----:B------:R-:W-:Y:S01]  /*3120*/  BPT.TRAP 0x1 ;  /* 0x000000040000795c */ /* 0x000fe20000300000 */
.L_x_21:
[----:B------:R-:W-:Y:S02]  /*3130*/  UISETP.GT.U32.AND UP0, UPT, UR6, 0x1, UPT ;  /* 0x000000010600788c */ /* 0x000fe4000bf04070 */
[----:B------:R-:W-:-:S04]  /*3140*/  UIADD3 UR7, UR37, 0x6028, URZ ;  /* 0x0000602825077890 */ /* 0x000fc8000fffe03f */
[----:B------:R-:W-:Y:S01]  /*3150*/  PLOP3.LUT P1, PT, PT, PT, UP0, 0x80, 0x0 ;  /* 0x000000000000781c */ /* 0x000fe20003f2f008 */
[----:B------:R-:W-:-:S09]  /*3160*/  UPRMT UR7, URZ, 0x654, UR7 ;  /* 0x000006543f077896 */ /* 0x000fd20008000007 */
[----:B------:R-:W-:Y:S03]  /*3170*/  SYNCS.ARRIVE.TRANS64.RED.A1T0 RZ, [UR7], RZ ;  /* 0x000000ffffff79a7 */ /* 0x000fe60008100407 */
[----:B------:R-:W-:Y:S05]  /*3180*/  @P1 BRA `(.L_x_22) ;  /* 0x0000000000041947 */ /* 0x000fea0003800000 */
[----:B------:R-:W-:Y:S01]  /*3190*/  BPT.TRAP 0x1 ;  /* 0x000000040000795c */ /* 0x000fe20000300000 */
.L_x_22:
[----:B-1----:R-:W1:Y:S02]  /*31a0*/  LDC R0, c[0x0][0x28c] ;  /* 0x0000a300ff007b82 */ /* 0x002e640000000800 */
[----:B-1----:R-:W-:-:S13]  /*31b0*/  ISETP.GE.AND P2, PT, R0, 0x81, PT ;  /* 0x000000810000780c */ /* 0x002fda0003f46270 */
[----:B------:R-:W-:Y:S05]  /*31c0*/  @!P2 BRA `(.L_x_23) ;  /* 0x0000002400d0a947 */ /* 0x000fea0003800000 */
[----:B------:R-:W-:Y:S01]  /*31d0*/  VIADD R0, R0, 0x7f ;  /* 0x0000007f00007836 */ /* 0x000fe20000000000 */
[----:B------:R-:W-:Y:S01]  /*31e0*/  MOV R7, R3 ;  /* 0x0000000300077202 */ /* 0x000fe20000000f00 */
[----:B------:R-:W-:Y:S01]  /*31f0*/  UMOV UR9, 0x2 ;  /* 0x0000000200097882 */ /* 0x000fe20000000000 */
[----:B------:R-:W-:Y:S01]  /*3200*/  MOV R2, RZ ;  /* 0x000000ff00027202 */ /* 0x000fe20000000f00 */
[----:B------:R-:W-:Y:S01]  /*3210*/  UMOV UR11, 0x1 ;  /* 0x00000001000b7882 */ /* 0x000fe20000000000 */
[----:B------:R-:W-:Y:S01]  /*3220*/  SHF.R.S32.HI R5, RZ, 0x1f, R0 ;  /* 0x0000001fff057819 */ /* 0x000fe20000011400 */
[----:B------:R-:W-:-:S03]  /*3230*/  ULDC UR13, c[0x0][0x604] ;  /* 0x00018100000d7ab9 */ /* 0x000fc60000000800 */
[----:B------:R-:W-:Y:S02]  /*3240*/  LEA.HI R0, R5, R0, RZ, 0x7 ;  /* 0x0000000005007211 */ /* 0x000fe400078f38ff */
[----:B------:R-:W-:Y:S02]  /*3250*/  MOV R5, R4 ;  /* 0x0000000400057202 */ /* 0x000fe40000000f00 */
[----:B------:R-:W-:-:S07]  /*3260*/  SHF.R.S32.HI R0, RZ, 0x7, R0 ;  /* 0x00000007ff007819 */ /* 0x000fce0000011400 */
.L_x_34:
[----:B------:R-:W-:Y:S05]  /*3270*/  @!P0 BRA `(.L_x_24) ;  /* 0x0000000000048947 */ /* 0x000fea0003800000 */
[----:B------:R-:W-:Y:S01]  /*3280*/  BPT.TRAP 0x1 ;  /* 0x000000040000795c */ /* 0x000fe20000300000 */
.L_x_24:
[----:B------:R-:W-:Y:S01]  /*3290*/  ULEA UR6, UR9, UR37, 0x3 ;  /* 0x0000002509067291 */ /* 0x000fe2000f8e183f */
[----:B------:R-:W-:-:S08]  /*32a0*/  SHF.L.U32 R3, R2, 0x1f, RZ ;  /* 0x0000001f02037819 */ /* 0x000fd000000006ff */
[----:B------:R-:W1:Y:S02]  /*32b0*/  SYNCS.PHASECHK.TRANS64.TRYWAIT P2, [UR6+0x6000], R3 ;  /* 0x00600003ff0075a7 */ /* 0x000e640008040146 */
[----:B-1----:R-:W-:Y:S05]  /*32c0*/  @!P2 BRA `(.L_x_25) ;  /* 0x00000044008ca947 */ /* 0x002fea0003800000 */
.L_x_91:
[----:B------:R-:W-:Y:S01]  /*32d0*/  ULEA UR6, UR9, UR10, 0x8 ;  /* 0x0000000a09067291 */ /* 0x000fe2000f8e403f */
[----:B------:R-:W-:Y:S01]  /*32e0*/  WARPGROUP.ARRIVE ;  /* 0x00000000000079c5 */ /* 0x000fe20000000000 */
[----:B------:R-:W-:Y:S01]  /*32f0*/  UMOV UR7, 0xc0000010 ;  /* 0xc000001000077882 */ /* 0x000fe20000000000 */
[----:B------:R-:W-:-:S04]  /*3300*/  UIADD3 UR9, UR9, 0x1, URZ ;  /* 0x0000000109097890 */ /* 0x000fc8000fffe03f */
[----:B------:R-:W-:Y:S02]  /*3310*/  UISETP.NE.AND UP0, UPT, UR9, 0x5, UPT ;  /* 0x000000050900788c */ /* 0x000fe4000bf05270 */
[----:B------:R-:W-:Y:S02]  /*3320*/  HGMMA.64x128x16.F32 R24, gdesc[UR4], RZ, !UPT, gsb0 ;  /* 0x01e00000041879f0 */ /* 0x000fe4000c0008ff */
[----:B------:R-:W-:Y:S02]  /*3330*/  USEL UR6, URZ, 0x1, UP0 ;  /* 0x000000013f067887 */ /* 0x000fe40008000000 */
[----:B------:R-:W-:-:S04]  /*3340*/  USEL UR9, UR9, URZ, UP0 ;  /* 0x0000003f09097287 */ /* 0x000fc80008000000 */
[----:B------:R-:W-:Y:S01]  /*3350*/  LOP3.LUT R2, R2, UR6, RZ, 0x3c, !PT ;  /* 0x0000000602027c12 */ /* 0x000fe2000f8e3cff */
[----:B------:R-:W-:Y:S02]  /*3360*/  WARPGROUP.DEPBAR.LE gsb0, 0x0 ;  /* 0x00008000000079c5 */ /* 0x000fe40000010000 */
[----:B------:R-:W-:Y:S05]  /*3370*/  @!P0 BRA `(.L_x_26) ;  /* 0x0000000000048947 */ /* 0x000fea0003800000 */
[----:B------:R-:W-:Y:S01]  /*3380*/  BPT.TRAP 0x1 ;  /* 0x000000040000795c */ /* 0x000fe20000300000 */
.L_x_26:
[----:B-1----:R-:W-:Y:S01]  /*3390*/  FMNMX R4, R24, R7, !PT ;  /* 0x0000000718047209 */ /* 0x002fe20007800000 */
[----:B------:R-:W-:Y:S01]  /*33a0*/  ULEA UR6, UR9, UR37, 0x3 ;  /* 0x0000002509067291 */ /* 0x000fe2000f8e183f */
[----:B------:R-:W-:Y:S02]  /*33b0*/  FMNMX R8, R26, R5, !PT ;  /* 0x000000051a087209 */ /* 0x000fe40007800000 */
[----:B------:R-:W-:Y:S02]  /*33c0*/  FMNMX R3, R25, R4, !PT ;  /* 0x0000000419037209 */ /* 0x000fe40007800000 */
[----:B------:R-:W-:Y:S02]  /*33d0*/  FMNMX R9, R27, R8, !PT ;  /* 0x000000081b097209 */ /* 0x000fe40007800000 */
[----:B------:R-:W-:Y:S02]  /*33e0*/  FMNMX R4, R28, R3, !PT ;  /* 0x000000031c047209 */ /* 0x000fe40007800000 */
[----:B------:R-:W-:-:S02]  /*33f0*/  FMNMX R8, R30, R9, !PT ;  /* 0x000000091e087209 */ /* 0x000fc40007800000 */
[----:B------:R-:W-:Y:S02]  /*3400*/  FMNMX R3, R29, R4, !PT ;  /* 0x000000041d037209 */ /* 0x000fe40007800000 */
        /* <DEDUP_REMOVED lines=29> */
[----:B------:R-:W1:Y:S02]  /*35e0*/  SHFL.BFLY PT, R3, R4, 0x1, 0x1f ;  /* 0x0c201f0004037f89 */ /* 0x000e6400000e0000 */
[----:B-1----:R-:W-:Y:S02]  /*35f0*/  FMNMX R6, R4, R3, !PT ;  /* 0x0000000304067209 */ /* 0x002fe40007800000 */
[----:B------:R-:W-:-:S03]  /*3600*/  FMNMX R4, R34, R11, !PT ;  /* 0x0000000b22047209 */ /* 0x000fc60007800000 */
[----:B------:R-:W1:Y:S01]  /*3610*/  SHFL.BFLY PT, R3, R6, 0x2, 0x1f ;  /* 0x0c401f0006037f89 */ /* 0x000e6200000e0000 */
[----:B------:R-:W-:-:S04]  /*3620*/  FMNMX R13, R35, R4, !PT ;  /* 0x00000004230d7209 */ /* 0x000fc80007800000 */
[----:B------:R-:W-:-:S04]  /*3630*/  FMNMX R4, R38, R13, !PT ;  /* 0x0000000d26047209 */ /* 0x000fc80007800000 */
[----:B------:R-:W-:-:S04]  /*3640*/  FMNMX R13, R39, R4, !PT ;  /* 0x00000004270d7209 */ /* 0x000fc80007800000 */
[----:B------:R-:W-:-:S04]  /*3650*/  FMNMX R4, R42, R13, !PT ;  /* 0x0000000d2a047209 */ /* 0x000fc80007800000 */
[----:B------:R-:W-:-:S04]  /*3660*/  FMNMX R15, R43, R4, !PT ;  /* 0x000000042b0f7209 */ /* 0x000fc80007800000 */
[----:B------:R-:W-:Y:S02]  /*3670*/  FMNMX R4, R46, R15, !PT ;  /* 0x0000000f2e047209 */ /* 0x000fe40007800000 */
[----:B-1----:R-:W-:Y:S02]  /*3680*/  FMNMX R3, R6, R3, !PT ;  /* 0x0000000306037209 */ /* 0x002fe40007800000 */
[----:B------:R-:W-:Y:S02]  /*3690*/  FMNMX R17, R47, R4, !PT ;  /* 0x000000042f117209 */ /* 0x000fe40007800000 */
[C---:B------:R-:W-:Y:S02]  /*36a0*/  FSETP.NEU.AND P2, PT, R3.reuse, -INF , PT ;  /* 0xff8000000300780b */ /* 0x040fe40003f4d000 */
[----:B------:R-:W-:Y:S02]  /*36b0*/  FMNMX R4, R50, R17, !PT ;  /* 0x0000001132047209 */ /* 0x000fe40007800000 */
[----:B------:R-:W-:-:S02]  /*36c0*/  FSEL R96, R3, RZ, P2 ;  /* 0x000000ff03607208 */ /* 0x000fc40001000000 */
[----:B------:R-:W-:-:S03]  /*36d0*/  FMNMX R17, R51, R4, !PT ;  /* 0x0000000433117209 */ /* 0x000fc60007800000 */
[----:B------:R-:W-:Y:S01]  /*36e0*/  FMUL R97, R96, UR13 ;  /* 0x0000000d60617c20 */ /* 0x000fe20008400000 */
[----:B------:R-:W-:Y:S01]  /*36f0*/  FMNMX R4, R54, R17, !PT ;  /* 0x0000001136047209 */ /* 0x000fe20007800000 */
[----:B------:R-:W-:Y:S02]  /*3700*/  FADD R96, -R96, R7 ;  /* 0x0000000760607221 */ /* 0x000fe40000000100 */
[--C-:B------:R-:W-:Y:S01]  /*3710*/  FFMA R24, R24, UR13, -R97.reuse ;  /* 0x0000000d18187c23 */ /* 0x100fe20008000861 */
[--C-:B------:R-:W-:Y:S01]  /*3720*/  FFMA R9, R25, UR13, -R97.reuse ;  /* 0x0000000d19097c23 */ /* 0x100fe20008000861 */
[--C-:B------:R-:W-:Y:S01]  /*3730*/  FFMA R6, R28, UR13, -R97.reuse ;  /* 0x0000000d1c067c23 */ /* 0x100fe20008000861 */
[--C-:B------:R-:W-:Y:S01]  /*3740*/  FFMA R11, R29, UR13, -R97.reuse ;  /* 0x0000000d1d0b7c23 */ /* 0x100fe20008000861 */
[--C-:B------:R-:W-:Y:S01]  /*3750*/  FFMA R13, R33, UR13, -R97.reuse ;  /* 0x0000000d210d7c23 */ /* 0x100fe20008000861 */
[----:B------:R-:W-:Y:S01]  /*3760*/  FSETP.GEU.AND P6, PT, R24, -126, PT ;  /* 0xc2fc00001800780b */ /* 0x000fe20003fce000 */
        /* <DEDUP_REMOVED lines=9> */
[----:B------:R-:W-:Y:S01]  /*3800*/  FMNMX R19, R55, R4, !PT ;  /* 0x0000000437137209 */ /* 0x000fe20007800000 */
[--C-:B------:R-:W-:Y:S01]  /*3810*/  FFMA R17, R41, UR13, -R97.reuse ;  /* 0x0000000d29117c23 */ /* 0x100fe20008000861 */
[--C-:B------:R-:W-:Y:S01]  /*3820*/  FFMA R36, R48, UR13, -R97.reuse ;  /* 0x0000000d30247c23 */ /* 0x100fe20008000861 */
[----:B------:R-:W-:Y:S01]  /*3830*/  @!P6 FMUL R24, R24, 0.5 ;  /* 0x3f0000001818e820 */ /* 0x000fe20000400000 */
[----:B------:R-:W-:Y:S01]  /*3840*/  FMNMX R4, R58, R19, !PT ;  /* 0x000000133a047209 */ /* 0x000fe20007800000 */
[----:B------:R-:W-:Y:S01]  /*3850*/  @!P3 FMUL R9, R9, 0.5 ;  /* 0x3f0000000909b820 */ /* 0x000fe20000400000 */
[--C-:B------:R-:W-:Y:S01]  /*3860*/  FFMA R19, R45, UR13, -R97.reuse ;  /* 0x0000000d2d137c23 */ /* 0x100fe20008000861 */
[----:B------:R-:W-:Y:S01]  /*3870*/  @!P4 FMUL R6, R6, 0.5 ;  /* 0x3f0000000606c820 */ /* 0x000fe20000400000 */
[----:B------:R-:W-:Y:S01]  /*3880*/  FMNMX R21, R59, R4, !PT ;  /* 0x000000043b157209 */ /* 0x000fe20007800000 */
[----:B------:R-:W1:Y:S01]  /*3890*/  MUFU.EX2 R24, R24 ;  /* 0x0000001800187308 */ /* 0x000e620000000800 */
[----:B------:R-:W-:Y:S01]  /*38a0*/  @!P5 FMUL R11, R11, 0.5 ;  /* 0x3f0000000b0bd820 */ /* 0x000fe20000400000 */
[----:B------:R-:W-:Y:S01]  /*38b0*/  @!P2 FMUL R28, R28, 0.5 ;  /* 0x3f0000001c1ca820 */ /* 0x000fe20000400000 */
[----:B------:R-:W-:Y:S01]  /*38c0*/  FMNMX R4, R62, R21, !PT ;  /* 0x000000153e047209 */ /* 0x000fe20007800000 */
[--C-:B------:R-:W-:Y:S01]  /*38d0*/  FFMA R16, R52, UR13, -R97.reuse ;  /* 0x0000000d34107c23 */ /* 0x100fe20008000861 */
[--C-:B------:R-:W-:Y:S01]  /*38e0*/  FFMA R41, R56, UR13, -R97.reuse ;  /* 0x0000000d38297c23 */ /* 0x100fe20008000861 */
[--C-:B------:R-:W-:Y:S01]  /*38f0*/  FFMA R40, R57, UR13, -R97.reuse ;  /* 0x0000000d39287c23 */ /* 0x100fe20008000861 */
[----:B------:R-:W-:Y:S01]  /*3900*/  FMNMX R21, R63, R4, !PT ;  /* 0x000000043f157209 */ /* 0x000fe20007800000 */
[----:B------:R-:W2:Y:S01]  /*3910*/  MUFU.EX2 R9, R9 ;  /* 0x0000000900097308 */ /* 0x000ea20000000800 */
[--C-:B------:R-:W-:Y:S01]  /*3920*/  FFMA R45, R60, UR13, -R97.reuse ;  /* 0x0000000d3c2d7c23 */ /* 0x100fe20008000861 */
[--C-:B------:R-:W-:Y:S01]  /*3930*/  FFMA R18, R61, UR13, -R97.reuse ;  /* 0x0000000d3d127c23 */ /* 0x100fe20008000861 */
[----:B------:R-:W-:Y:S01]  /*3940*/  FMNMX R4, R66, R21, !PT ;  /* 0x0000001542047209 */ /* 0x000fe20007800000 */
[--C-:B------:R-:W-:Y:S01]  /*3950*/  FFMA R21, R49, UR13, -R97.reuse ;  /* 0x0000000d31157c23 */ /* 0x100fe20008000861 */
[--C-:B------:R-:W-:Y:S01]  /*3960*/  FFMA R49, R64, UR13, -R97.reuse ;  /* 0x0000000d40317c23 */ /* 0x100fe20008000861 */
[--C-:B------:R-:W-:Y:S01]  /*3970*/  FFMA R44, R65, UR13, -R97.reuse ;  /* 0x0000000d412c7c23 */ /* 0x100fe20008000861 */
[----:B------:R-:W-:Y:S01]  /*3980*/  FMNMX R23, R67, R4, !PT ;  /* 0x0000000443177209 */ /* 0x000fe20007800000 */
[----:B------:R-:W3:Y:S01]  /*3990*/  MUFU.EX2 R6, R6 ;  /* 0x0000000600067308 */ /* 0x000ee20000000800 */
[----:B-1----:R-:W-:Y:S01]  /*39a0*/  @!P6 FMUL R24, R24, R24 ;  /* 0x000000181818e220 */ /* 0x002fe20000400000 */
[----:B------:R-:W-:Y:S01]  /*39b0*/  FSETP.GEU.AND P6, PT, R13, -126, PT ;  /* 0xc2fc00000d00780b */ /* 0x000fe20003fce000 */
[--C-:B------:R-:W-:Y:S01]  /*39c0*/  FFMA R20, R69, UR13, -R97.reuse ;  /* 0x0000000d45147c23 */ /* 0x100fe20008000861 */
[----:B------:R-:W-:Y:S01]  /*39d0*/  FMNMX R4, R70, R23, !PT ;  /* 0x0000001746047209 */ /* 0x000fe20007800000 */
[--C-:B------:R-:W-:Y:S01]  /*39e0*/  FFMA R23, R53, UR13, -R97.reuse ;  /* 0x0000000d35177c23 */ /* 0x100fe20008000861 */
[--C-:B------:R-:W-:Y:S01]  /*39f0*/  FFMA R53, R68, UR13, -R97.reuse ;  /* 0x0000000d44357c23 */ /* 0x100fe20008000861 */
[--C-:B------:R-:W-:Y:S01]  /*3a00*/  FFMA R48, R73, UR13, -R97.reuse ;  /* 0x0000000d49307c23 */ /* 0x100fe20008000861 */
[----:B------:R-:W1:Y:S01]  /*3a10*/  MUFU.EX2 R11, R11 ;  /* 0x0000000b000b7308 */ /* 0x000e620000000800 */
[----:B--2---:R-:W-:Y:S01]  /*3a20*/  @!P3 FMUL R9, R9, R9 ;  /* 0x000000090909b220 */ /* 0x004fe20000400000 */
[----:B------:R-:W-:Y:S01]  /*3a30*/  FSETP.GEU.AND P3, PT, R8, -126, PT ;  /* 0xc2fc00000800780b */ /* 0x000fe20003f6e000 */
[--C-:B------:R-:W-:Y:S01]  /*3a40*/  FFMA R57, R72, UR13, -R97.reuse ;  /* 0x0000000d48397c23 */ /* 0x100fe20008000861 */
        /* <DEDUP_REMOVED lines=9> */
[--C-:B------:R-:W-:Y:S01]  /*3ae0*/  FFMA R52, R81, UR13, -R97.reuse ;  /* 0x0000000d51347c23 */ /* 0x100fe20008000861 */
[--C-:B------:R-:W-:Y:S01]  /*3af0*/  FFMA R56, R85, UR13, -R97.reuse ;  /* 0x0000000d55387c23 */ /* 0x100fe20008000861 */
[----:B------:R-:W-:Y:S01]  /*3b00*/  @!P3 FMUL R8, R8, 0.5 ;  /* 0x3f0000000808b820 */ /* 0x000fe20000400000 */
[----:B------:R-:W3:Y:S01]  /*3b10*/  MUFU.EX2 R13, R13 ;  /* 0x0000000d000d7308 */ /* 0x000ee20000000800 */
[----:B-1----:R-:W-:Y:S01]  /*3b20*/  @!P5 FMUL R11, R11, R11 ;  /* 0x0000000b0b0bd220 */ /* 0x002fe20000400000 */
[----:B------:R-:W-:Y:S01]  /*3b30*/  FSETP.GEU.AND P5, PT, R32, -126, PT ;  /* 0xc2fc00002000780b */ /* 0x000fe20003fae000 */
[----:B------:R-:W-:Y:S01]  /*3b40*/  FFMA R69, R84, UR13, -R97 ;  /* 0x0000000d54457c23 */ /* 0x000fe20008000861 */
[----:B------:R-:W-:Y:S01]  /*3b50*/  FMNMX R25, R75, R4, !PT ;  /* 0x000000044b197209 */ /* 0x000fe20007800000 */
[----:B------:R-:W-:-:S02]  /*3b60*/  FMUL R96, R96, UR13 ;  /* 0x0000000d60607c20 */ /* 0x000fc40008400000 */
[----:B------:R-:W-:Y:S01]  /*3b70*/  @!P4 FMUL R15, R15, 0.5 ;  /* 0x3f0000000f0fc820 */ /* 0x000fe20000400000 */
[----:B------:R-:W1:Y:S01]  /*3b80*/  MUFU.EX2 R8, R8 ;  /* 0x0000000800087308 */ /* 0x000e620000000800 */
[----:B--2---:R-:W-:Y:S01]  /*3b90*/  @!P2 FMUL R28, R28, R28 ;  /* 0x0000001c1c1ca220 */ /* 0x004fe20000400000 */
[----:B------:R-:W-:Y:S02]  /*3ba0*/  FSETP.GEU.AND P2, PT, R17, -126, PT ;  /* 0xc2fc00001100780b */ /* 0x000fe40003f4e000 */
[----:B------:R-:W-:-:S03]  /*3bb0*/  FMNMX R4, R78, R25, !PT ;  /* 0x000000194e047209 */ /* 0x000fc60007800000 */
[----:B------:R-:W-:Y:S01]  /*3bc0*/  @!P5 FMUL R32, R32, 0.5 ;  /* 0x3f0000002020d820 */ /* 0x000fe20000400000 */
[----:B------:R-:W2:Y:S01]  /*3bd0*/  MUFU.EX2 R15, R15 ;  /* 0x0000000f000f7308 */ /* 0x000ea20000000800 */
[----:B---3--:R-:W-:Y:S01]  /*3be0*/  @!P6 FMUL R13, R13, R13 ;  /* 0x0000000d0d0de220 */ /* 0x008fe20000400000 */
[----:B------:R-:W-:Y:S02]  /*3bf0*/  FSETP.GEU.AND P6, PT, R10, -126, PT ;  /* 0xc2fc00000a00780b */ /* 0x000fe40003fce000 */
[----:B------:R-:W-:-:S03]  /*3c00*/  FMNMX R25, R79, R4, !PT ;  /* 0x000000044f197209 */ /* 0x000fc60007800000 */
[----:B------:R-:W-:Y:S01]  /*3c10*/  @!P2 FMUL R17, R17, 0.5 ;  /* 0x3f0000001111a820 */ /* 0x000fe20000400000 */
[----:B------:R-:W3:Y:S01]  /*3c20*/  MUFU.EX2 R32, R32 ;  /* 0x0000002000207308 */ /* 0x000ee20000000800 */
[----:B-1----:R-:W-:Y:S01]  /*3c30*/  @!P3 FMUL R8, R8, R8 ;  /* 0x000000080808b220 */ /* 0x002fe20000400000 */
[----:B------:R-:W-:Y:S02]  /*3c40*/  FSETP.GEU.AND P3, PT, R19, -126, PT ;  /* 0xc2fc00001300780b */ /* 0x000fe40003f6e000 */
[----:B------:R-:W-:-:S03]  /*3c50*/  FMNMX R4, R82, R25, !PT ;  /* 0x0000001952047209 */ /* 0x000fc60007800000 */
        /* <DEDUP_REMOVED lines=18> */
[----:B------:R-:W-:Y:S01]  /*3d80*/  FSETP.GEU.AND P6, PT, R23, -126, PT ;  /* 0xc2fc00001700780b */ /* 0x000fe20003fce000 */
[----:B------:R-:W2:Y:S04]  /*3d90*/  SHFL.BFLY PT, R25, R4, 0x1, 0x1f ;  /* 0x0c201f0004197f89 */ /* 0x000ea800000e0000 */
[----:B------:R-:W-:Y:S01]  /*3da0*/  @!P2 FMUL R16, R16, 0.5 ;  /* 0x3f0000001010a820 */ /* 0x000fe20000400000 */
[----:B------:R-:W4:Y:S01]  /*3db0*/  MUFU.EX2 R21, R21 ;  /* 0x0000001500157308 */ /* 0x000f220000000800 */
[----:B---3--:R-:W-:Y:S01]  /*3dc0*/  @!P3 FMUL R19, R19, R19 ;  /* 0x000000131313b220 */ /* 0x008fe20000400000 */
[----:B------:R-:W-:-:S05]  /*3dd0*/  FSETP.GEU.AND P3, PT, R41, -126, PT ;  /* 0xc2fc00002900780b */ /* 0x000fca0003f6e000 */
[----:B------:R-:W-:Y:S01]  /*3de0*/  @!P6 FMUL R23, R23, 0.5 ;  /* 0x3f0000001717e820 */ /* 0x000fe20000400000 */
[----:B------:R-:W3:Y:S01]  /*3df0*/  MUFU.EX2 R16, R16 ;  /* 0x0000001000107308 */ /* 0x000ee20000000800 */
[----:B-1----:R-:W-:Y:S01]  /*3e00*/  @!P4 FMUL R36, R36, R36 ;  /* 0x000000242424c220 */ /* 0x002fe20000400000 */
[----:B------:R-:W-:-:S05]  /*3e10*/  FSETP.GEU.AND P4, PT, R40, -126, PT ;  /* 0xc2fc00002800780b */ /* 0x000fca0003f8e000 */
[----:B------:R-:W-:Y:S01]  /*3e20*/  @!P3 FMUL R41, R41, 0.5 ;  /* 0x3f0000002929b820 */ /* 0x000fe20000400000 */
[----:B------:R-:W1:Y:S01]  /*3e30*/  MUFU.EX2 R23, R23 ;  /* 0x0000001700177308 */ /* 0x000e620000000800 */
[----:B----4-:R-:W-:Y:S01]  /*3e40*/  @!P5 FMUL R21, R21, R21 ;  /* 0x000000151515d220 */ /* 0x010fe20000400000 */
[----:B------:R-:W-:Y:S02]  /*3e50*/  FSETP.GEU.AND P5, PT, R45, -126, PT ;  /* 0xc2fc00002d00780b */ /* 0x000fe40003fae000 */
[----:B--2---:R-:W-:-:S03]  /*3e60*/  FMNMX R4, R4, R25, !PT ;  /* 0x0000001904047209 */ /* 0x004fc60007800000 */
[----:B------:R-:W-:Y:S01]  /*3e70*/  @!P4 FMUL R40, R40, 0.5 ;  /* 0x3f0000002828c820 */ /* 0x000fe20000400000 */
[----:B------:R-:W2:Y:S01]  /*3e80*/  MUFU.EX2 R41, R41 ;  /* 0x0000002900297308 */ /* 0x000ea20000000800 */
[----:B---3--:R-:W-:Y:S01]  /*3e90*/  @!P2 FMUL R16, R16, R16 ;  /* 0x000000101010a220 */ /* 0x008fe20000400000 */
[----:B------:R-:W-:Y:S01]  /*3ea0*/  FSETP.GEU.AND P2, PT, R18, -126, PT ;  /* 0xc2fc00001200780b */ /* 0x000fe20003f4e000 */
[----:B------:R-:W3:Y:S04]  /*3eb0*/  SHFL.BFLY PT, R25, R4, 0x2, 0x1f ;  /* 0x0c401f0004197f89 */ /* 0x000ee800000e0000 */
[----:B------:R-:W-:Y:S01]  /*3ec0*/  @!P5 FMUL R45, R45, 0.5 ;  /* 0x3f0000002d2dd820 */ /* 0x000fe20000400000 */
[----:B------:R-:W4:Y:S01]  /*3ed0*/  MUFU.EX2 R40, R40 ;  /* 0x0000002800287308 */ /* 0x000f220000000800 */
        /* <DEDUP_REMOVED lines=8> */
[----:B----4-:R-:W-:Y:S01]  /*3f60*/  @!P4 FMUL R40, R40, R40 ;  /* 0x000000282828c220 */ /* 0x010fe20000400000 */
[----:B------:R-:W-:Y:S02]  /*3f70*/  FSETP.GEU.AND P4, PT, R53, -126, PT ;  /* 0xc2fc00003500780b */ /* 0x000fe40003f8e000 */
[----:B---3--:R-:W-:-:S03]  /*3f80*/  FMNMX R4, R4, R25, !PT ;  /* 0x0000001904047209 */ /* 0x008fc60007800000 */
        /* <DEDUP_REMOVED lines=11> */
[----:B------:R-:W-:-:S03]  /*4040*/  FSETP.GEU.AND P6, PT, R48, -126, PT ;  /* 0xc2fc00003000780b */ /* 0x000fc60003fce000 */
[----:B------:R-:W-:Y:S01]  /*4050*/  FADD R7, R28, R49 ;  /* 0x000000311c077221 */ /* 0x000fe20000000000 */
[----:B------:R-:W-:Y:S01]  /*4060*/  F2FP.F16.F32.PACK_AB R28, R13, R28 ;  /* 0x0000001c0d1c723e */ /* 0x000fe200000000ff */
        /* <DEDUP_REMOVED lines=13> */
[----:B------:R-:W3:Y:S01]  /*4140*/  MUFU.EX2 R61, R61 ;  /* 0x0000003d003d7308 */ /* 0x000ee20000000800 */
[----:B-1----:R-:W-:Y:S01]  /*4150*/  @!P2 FMUL R57, R57, R57 ;  /* 0x000000393939a220 */ /* 0x002fe20000400000 */
[----:B------:R-:W-:-:S04]  /*4160*/  FSETP.NEU.AND P2, PT, R4, -INF , PT ;  /* 0xff8000000400780b */ /* 0x000fc80003f4d000 */
[----:B------:R-:W-:Y:S01]  /*4170*/  FSEL R60, R4, RZ, P2 ;  /* 0x000000ff043c7208 */ /* 0x000fe20001000000 */
[----:B------:R-:W-:Y:S01]  /*4180*/  @!P5 FMUL R65, R65, 0.5 ;  /* 0x3f0000004141d820 */ /* 0x000fe20000400000 */
[----:B------:R-:W1:Y:S01]  /*4190*/  MUFU.EX2 R22, R22 ;  /* 0x0000001600167308 */ /* 0x000e620000000800 */
[----:B--2---:R-:W-:Y:S01]  /*41a0*/  @!P6 FMUL R48, R48, R48 ;  /* 0x000000303030e220 */ /* 0x004fe20000400000 */
[----:B------:R-:W-:Y:S01]  /*41b0*/  FSETP.GEU.AND P6, PT, R52, -126, PT ;  /* 0xc2fc00003400780b */ /* 0x000fe20003fce000 */
[C---:B------:R-:W-:Y:S01]  /*41c0*/  FMUL R25, R60.reuse, UR13 ;  /* 0x0000000d3c197c20 */ /* 0x040fe20008400000 */
[----:B------:R-:W-:Y:S01]  /*41d0*/  FSETP.GEU.AND P2, PT, R69, -126, PT ;  /* 0xc2fc00004500780b */ /* 0x000fe20003f4e000 */
[----:B------:R-:W-:Y:S01]  /*41e0*/  FADD R73, -R60, R5 ;  /* 0x000000053c497221 */ /* 0x000fe20000000100 */
[----:B------:R-:W-:Y:S01]  /*41f0*/  FADD R5, R24, R41 ;  /* 0x0000002918057221 */ /* 0x000fe20000000000 */
[--C-:B------:R-:W-:Y:S01]  /*4200*/  FFMA R26, R26, UR13, -R25.reuse ;  /* 0x0000000d1a1a7c23 */ /* 0x100fe20008000819 */
[----:B------:R-:W2:Y:S01]  /*4210*/  MUFU.EX2 R65, R65 ;  /* 0x0000004100417308 */ /* 0x000ea20000000800 */
[----:B---3--:R-:W-:Y:S01]  /*4220*/  @!P3 FMUL R61, R61, R61 ;  /* 0x0000003d3d3db220 */ /* 0x008fe20000400000 */
[----:B------:R-:W-:Y:S01]  /*4230*/  FSETP.GEU.AND P3, PT, R56, -126, PT ;  /* 0xc2fc00003800780b */ /* 0x000fe20003f6e000 */
[--C-:B------:R-:W-:Y:S01]  /*4240*/  FFMA R27, R27, UR13, -R25.reuse ;  /* 0x0000000d1b1b7c23 */ /* 0x100fe20008000819 */
[--C-:B------:R-:W-:Y:S01]  /*4250*/  FFMA R30, R30, UR13, -R25.reuse ;  /* 0x0000000d1e1e7c23 */ /* 0x100fe20008000819 */
[--C-:B------:R-:W-:Y:S01]  /*4260*/  FFMA R34, R34, UR13, -R25.reuse ;  /* 0x0000000d22227c23 */ /* 0x100fe20008000819 */
[--C-:B------:R-:W-:Y:S01]  /*4270*/  FFMA R29, R31, UR13, -R25.reuse ;  /* 0x0000000d1f1d7c23 */ /* 0x100fe20008000819 */
[----:B------:R-:W-:Y:S01]  /*4280*/  @!P6 FMUL R52, R52, 0.5 ;  /* 0x3f0000003434e820 */ /* 0x000fe20000400000 */
[--C-:B------:R-:W-:Y:S01]  /*4290*/  FFMA R38, R38, UR13, -R25.reuse ;  /* 0x0000000d26267c23 */ /* 0x100fe20008000819 */
[----:B-1----:R-:W-:Y:S01]  /*42a0*/  @!P4 FMUL R22, R22, R22 ;  /* 0x000000161616c220 */ /* 0x002fe20000400000 */
[----:B------:R-:W-:Y:S01]  /*42b0*/  FSETP.GEU.AND P4, PT, R26, -126, PT ;  /* 0xc2fc00001a00780b */ /* 0x000fe20003f8e000 */
[----:B------:R-:W-:Y:S01]  /*42c0*/  @!P2 FMUL R69, R69, 0.5 ;  /* 0x3f0000004545a820 */ /* 0x000fe20000400000 */
[--C-:B------:R-:W-:Y:S01]  /*42d0*/  FFMA R39, R39, UR13, -R25.reuse ;  /* 0x0000000d27277c23 */ /* 0x100fe20008000819 */
[----:B------:R-:W1:Y:S01]  /*42e0*/  MUFU.EX2 R52, R52 ;  /* 0x0000003400347308 */ /* 0x000e620000000800 */
[--C-:B------:R-:W-:Y:S01]  /*42f0*/  FFMA R42, R42, UR13, -R25.reuse ;  /* 0x0000000d2a2a7c23 */ /* 0x100fe20008000819 */
[----:B------:R-:W-:Y:S01]  /*4300*/  @!P3 FMUL R56, R56, 0.5 ;  /* 0x3f0000003838b820 */ /* 0x000fe20000400000 */
[--C-:B------:R-:W-:Y:S01]  /*4310*/  FFMA R47, R47, UR13, -R25.reuse ;  /* 0x0000000d2f2f7c23 */ /* 0x100fe20008000819 */
[----:B--2---:R-:W-:Y:S01]  /*4320*/  @!P5 FMUL R65, R65, R65 ;  /* 0x000000414141d220 */ /* 0x004fe20000400000 */
[----:B------:R-:W-:Y:S01]  /*4330*/  FSETP.GEU.AND P5, PT, R27, -126, PT ;  /* 0xc2fc00001b00780b */ /* 0x000fe20003fae000 */
[--C-:B------:R-:W-:Y:S01]  /*4340*/  FFMA R55, R55, UR13, -R25.reuse ;  /* 0x0000000d37377c23 */ /* 0x100fe20008000819 */
[--C-:B------:R-:W-:Y:S01]  /*4350*/  FFMA R59, R59, UR13, -R25.reuse ;  /* 0x0000000d3b3b7c23 */ /* 0x100fe20008000819 */
[----:B------:R-:W2:Y:S01]  /*4360*/  MUFU.EX2 R56, R56 ;  /* 0x0000003800387308 */ /* 0x000ea20000000800 */
[--C-:B------:R-:W-:Y:S01]  /*4370*/  FFMA R63, R63, UR13, -R25.reuse ;  /* 0x0000000d3f3f7c23 */ /* 0x100fe20008000819 */
[----:B------:R-:W-:Y:S01]  /*4380*/  @!P4 FMUL R26, R26, 0.5 ;  /* 0x3f0000001a1ac820 */ /* 0x000fe20000400000 */
[--C-:B------:R-:W-:Y:S01]  /*4390*/  FFMA R67, R67, UR13, -R25.reuse ;  /* 0x0000000d43437c23 */ /* 0x100fe20008000819 */
[--C-:B------:R-:W-:Y:S01]  /*43a0*/  FFMA R75, R75, UR13, -R25.reuse ;  /* 0x0000000d4b4b7c23 */ /* 0x100fe20008000819 */
[--C-:B------:R-:W-:Y:S01]  /*43b0*/  FFMA R82, R82, UR13, -R25.reuse ;  /* 0x0000000d52527c23 */ /* 0x100fe20008000819 */
[--C-:B------:R-:W-:Y:S01]  /*43c0*/  FFMA R71, R71, UR13, -R25.reuse ;  /* 0x0000000d47477c23 */ /* 0x100fe20008000819 */
[--C-:B------:R-:W-:Y:S01]  /*43d0*/  FFMA R83, R83, UR13, -R25.reuse ;  /* 0x0000000d53537c23 */ /* 0x100fe20008000819 */
[----:B------:R-:W3:Y:S01]  /*43e0*/  MUFU.EX2 R69, R69 ;  /* 0x0000004500457308 */ /* 0x000ee20000000800 */
[----:B-1----:R-:W-:Y:S01]  /*43f0*/  @!P6 FMUL R52, R52, R52 ;  /* 0x000000343434e220 */ /* 0x002fe20000400000 */
[----:B------:R-:W-:Y:S01]  /*4400*/  FSETP.GEU.AND P6, PT, R30, -126, PT ;  /* 0xc2fc00001e00780b */ /* 0x000fe20003fce000 */
[----:B------:R-:W-:Y:S01]  /*4410*/  @!P5 FMUL R27, R27, 0.5 ;  /* 0x3f0000001b1bd820 */ /* 0x000fe20000400000 */
[--C-:B------:R-:W-:Y:S01]  /*4420*/  FFMA R79, R79, UR13, -R25.reuse ;  /* 0x0000000d4f4f7c23 */ /* 0x100fe20008000819 */
[--C-:B------:R-:W-:Y:S01]  /*4430*/  FFMA R86, R86, UR13, -R25.reuse ;  /* 0x0000000d56567c23 */ /* 0x100fe20008000819 */
[----:B------:R-:W-:Y:S01]  /*4440*/  FFMA R87, R87, UR13, -R25 ;  /* 0x0000000d57577c23 */ /* 0x000fe20008000819 */
[----:B------:R-:W-:Y:S01]  /*4450*/  FMUL R73, R73, UR13 ;  /* 0x0000000d49497c20 */ /* 0x000fe20008400000 */
[----:B------:R1:W4:Y:S01]  /*4460*/  MUFU.EX2 R33, R26 ;  /* 0x0000001a00217308 */ /* 0x0003220000000800 */
[----:B--2---:R-:W-:Y:S01]  /*4470*/  @!P3 FMUL R56, R56, R56 ;  /* 0x000000383838b220 */ /* 0x004fe20000400000 */
[----:B------:R-:W-:-:S02]  /*4480*/  FSETP.GEU.AND P3, PT, R34, -126, PT ;  /* 0xc2fc00002200780b */ /* 0x000fc40003f6e000 */
[----:B------:R-:W-:-:S03]  /*4490*/  F2FP.F16.F32.PACK_AB R24, R9, R24 ;  /* 0x000000180918723e */ /* 0x000fc600000000ff */
[----:B------:R-:W-:Y:S01]  /*44a0*/  @!P6 FMUL R30, R30, 0.5 ;  /* 0x3f0000001e1ee820 */ /* 0x000fe20000400000 */
[----:B------:R2:W5:Y:S01]  /*44b0*/  MUFU.EX2 R64, R27 ;  /* 0x0000001b00407308 */ /* 0x0005620000000800 */
[----:B-1----:R-:W-:Y:S01]  /*44c0*/  FFMA R26, R35, UR13, -R25 ;  /* 0x0000000d231a7c23 */ /* 0x002fe20008000819 */
[----:B---3--:R-:W-:Y:S01]  /*44d0*/  @!P2 FMUL R69, R69, R69 ;  /* 0x000000454545a220 */ /* 0x008fe20000400000 */
[----:B------:R-:W-:-:S04]  /*44e0*/  FSETP.GEU.AND P2, PT, R29, -126, PT ;  /* 0xc2fc00001d00780b */ /* 0x000fc80003f4e000 */
[----:B------:R-:W-:Y:S01]  /*44f0*/  @!P3 FMUL R34, R34, 0.5 ;  /* 0x3f0000002222b820 */ /* 0x000fe20000400000 */
[----:B------:R1:W3:Y:S01]  /*4500*/  MUFU.EX2 R31, R30 ;  /* 0x0000001e001f7308 */ /* 0x0002e20000000800 */
[----:B----4-:R-:W-:Y:S01]  /*4510*/  @!P4 FMUL R33, R33, R33 ;  /* 0x000000212121c220 */ /* 0x010fe20000400000 */
[----:B------:R-:W-:Y:S01]  /*4520*/  FSETP.GEU.AND P4, PT, R26, -126, PT ;  /* 0xc2fc00001a00780b */ /* 0x000fe20003f8e000 */
[----:B--2---:R-:W-:-:S05]  /*4530*/  FFMA R27, R43, UR13, -R25 ;  /* 0x0000000d2b1b7c23 */ /* 0x004fca0008000819 */
[----:B------:R2:W4:Y:S01]  /*4540*/  MUFU.EX2 R35, R34 ;  /* 0x0000002200237308 */ /* 0x0005220000000800 */
[----:B-----5:R-:W-:Y:S01]  /*4550*/  @!P5 FMUL R64, R64, R64 ;  /* 0x000000404040d220 */ /* 0x020fe20000400000 */
[----:B------:R-:W-:Y:S01]  /*4560*/  FSETP.GEU.AND P5, PT, R38, -126, PT ;  /* 0xc2fc00002600780b */ /* 0x000fe20003fae000 */
[----:B------:R-:W-:Y:S01]  /*4570*/  @!P2 FMUL R29, R29, 0.5 ;  /* 0x3f0000001d1da820 */ /* 0x000fe20000400000 */
[----:B-1----:R-:W-:-:S03]  /*4580*/  FFMA R30, R51, UR13, -R25 ;  /* 0x0000000d331e7c23 */ /* 0x002fc60008000819 */
[----:B------:R-:W-:Y:S01]  /*4590*/  @!P4 FMUL R26, R26, 0.5 ;  /* 0x3f0000001a1ac820 */ /* 0x000fe20000400000 */
[----:B------:R1:W5:Y:S01]  /*45a0*/  MUFU.EX2 R68, R29 ;  /* 0x0000001d00447308 */ /* 0x0003620000000800 */
[----:B---3--:R-:W-:Y:S01]  /*45b0*/  @!P6 FMUL R31, R31, R31 ;  /* 0x0000001f1f1fe220 */ /* 0x008fe20000400000 */
[----:B------:R-:W-:Y:S01]  /*45c0*/  FSETP.GEU.AND P6, PT, R39, -126, PT ;  /* 0xc2fc00002700780b */ /* 0x000fe20003fce000 */
[----:B--2---:R-:W-:Y:S01]  /*45d0*/  FADD R34, R21, R52 ;  /* 0x0000003415227221 */ /* 0x004fe20000000000 */
[----:B------:R-:W-:-:S03]  /*45e0*/  F2FP.F16.F32.PACK_AB R52, R52, R65 ;  /* 0x000000413434723e */ /* 0x000fc600000000ff */
[----:B------:R-:W-:Y:S01]  /*45f0*/  @!P5 FMUL R38, R38, 0.5 ;  /* 0x3f0000002626d820 */ /* 0x000fe20000400000 */
[----:B------:R2:W3:Y:S01]  /*4600*/  MUFU.EX2 R72, R26 ;  /* 0x0000001a00487308 */ /* 0x0004e20000000800 */
[----:B----4-:R-:W-:Y:S01]  /*4610*/  @!P3 FMUL R35, R35, R35 ;  /* 0x000000232323b220 */ /* 0x010fe20000400000 */
[----:B------:R-:W-:Y:S01]  /*4620*/  FSETP.GEU.AND P3, PT, R27, -126, PT ;  /* 0xc2fc00001b00780b */ /* 0x000fe20003f6e000 */
[----:B-1----:R-:W-:-:S04]  /*4630*/  FFMA R29, R50, UR13, -R25 ;  /* 0x0000000d321d7c23 */ /* 0x002fc80008000819 */
[----:B------:R-:W-:Y:S01]  /*4640*/  @!P6 FMUL R39, R39, 0.5 ;  /* 0x3f0000002727e820 */ /* 0x000fe20000400000 */
[----:B------:R-:W1:Y:S01]  /*4650*/  MUFU.EX2 R37, R38 ;  /* 0x0000002600257308 */ /* 0x000e620000000800 */
[----:B--2---:R-:W-:Y:S01]  /*4660*/  FFMA R26, R46, UR13, -R25 ;  /* 0x0000000d2e1a7c23 */ /* 0x004fe20008000819 */
[----:B-----5:R-:W-:Y:S01]  /*4670*/  @!P2 FMUL R68, R68, R68 ;  /* 0x000000444444a220 */ /* 0x020fe20000400000 */
[----:B------:R-:W-:-:S04]  /*4680*/  FSETP.GEU.AND P2, PT, R42, -126, PT ;  /* 0xc2fc00002a00780b */ /* 0x000fc80003f4e000 */
[----:B------:R-:W-:Y:S01]  /*4690*/  @!P3 FMUL R27, R27, 0.5 ;  /* 0x3f0000001b1bb820 */ /* 0x000fe20000400000 */
[----:B------:R-:W2:Y:S01]  /*46a0*/  MUFU.EX2 R76, R39 ;  /* 0x00000027004c7308 */ /* 0x000ea20000000800 */
[----:B---3--:R-:W-:Y:S01]  /*46b0*/  @!P4 FMUL R72, R72, R72 ;  /* 0x000000484848c220 */ /* 0x008fe20000400000 */
[----:B------:R-:W-:-:S06]  /*46c0*/  FSETP.GEU.AND P4, PT, R26, -126, PT ;  /* 0xc2fc00001a00780b */ /* 0x000fcc0003f8e000 */
[----:B------:R3:W4:Y:S01]  /*46d0*/  MUFU.EX2 R46, R27 ;  /* 0x0000001b002e7308 */ /* 0x0007220000000800 */
[----:B-1----:R-:W-:Y:S01]  /*46e0*/  @!P5 FMUL R37, R37, R37 ;  /* 0x000000252525d220 */ /* 0x002fe20000400000 */
[----:B------:R-:W-:Y:S01]  /*46f0*/  FSETP.GEU.AND P5, PT, R47, -126, PT ;  /* 0xc2fc00002f00780b */ /* 0x000fe20003fae000 */
[----:B------:R-:W-:-:S04]  /*4700*/  @!P2 FMUL R42, R42, 0.5 ;  /* 0x3f0000002a2aa820 */ /* 0x000fc80000400000 */
[----:B------:R-:W-:Y:S01]  /*4710*/  @!P4 FMUL R26, R26, 0.5 ;  /* 0x3f0000001a1ac820 */ /* 0x000fe20000400000 */
[----:B------:R-:W1:Y:S01]  /*4720*/  MUFU.EX2 R43, R42 ;  /* 0x0000002a002b7308 */ /* 0x000e620000000800 */
[----:B--2---:R-:W-:Y:S01]  /*4730*/  @!P6 FMUL R76, R76, R76 ;  /* 0x0000004c4c4ce220 */ /* 0x004fe20000400000 */
[----:B------:R-:W-:Y:S01]  /*4740*/  FSETP.GEU.AND P6, PT, R29, -126, PT ;  /* 0xc2fc00001d00780b */ /* 0x000fe20003fce000 */
[----:B---3--:R-:W-:-:S04]  /*4750*/  FFMA R27, R54, UR13, -R25 ;  /* 0x0000000d361b7c23 */ /* 0x008fc80008000819 */
[----:B------:R-:W-:Y:S01]  /*4760*/  @!P5 FMUL R47, R47, 0.5 ;  /* 0x3f0000002f2fd820 */ /* 0x000fe20000400000 */
[----:B------:R2:W3:Y:S01]  /*4770*/  MUFU.EX2 R39, R26 ;  /* 0x0000001a00277308 */ /* 0x0004e20000000800 */
[----:B----4-:R-:W-:Y:S01]  /*4780*/  @!P3 FMUL R46, R46, R46 ;  /* 0x0000002e2e2eb220 */ /* 0x010fe20000400000 */
[----:B------:R-:W-:-:S05]  /*4790*/  FSETP.GEU.AND P3, PT, R27, -126, PT ;  /* 0xc2fc00001b00780b */ /* 0x000fca0003f6e000 */
[----:B------:R-:W-:Y:S01]  /*47a0*/  @!P6 FMUL R29, R29, 0.5 ;  /* 0x3f0000001d1de820 */ /* 0x000fe20000400000 */
[----:B------:R-:W4:Y:S01]  /*47b0*/  MUFU.EX2 R50, R47 ;  /* 0x0000002f00327308 */ /* 0x000f220000000800 */
[----:B--2---:R-:W-:Y:S01]  /*47c0*/  FFMA R26, R58, UR13, -R25 ;  /* 0x0000000d3a1a7c23 */ /* 0x004fe20008000819 */
[----:B-1----:R-:W-:Y:S01]  /*47d0*/  @!P2 FMUL R43, R43, R43 ;  /* 0x0000002b2b2ba220 */ /* 0x002fe20000400000 */
[----:B------:R-:W-:-:S04]  /*47e0*/  FSETP.GEU.AND P2, PT, R30, -126, PT ;  /* 0xc2fc00001e00780b */ /* 0x000fc80003f4e000 */
[----:B------:R-:W-:Y:S01]  /*47f0*/  @!P3 FMUL R27, R27, 0.5 ;  /* 0x3f0000001b1bb820 */ /* 0x000fe20000400000 */
[----:B------:R1:W2:Y:S01]  /*4800*/  MUFU.EX2 R51, R29 ;  /* 0x0000001d00337308 */ /* 0x0002a20000000800 */
[----:B---3--:R-:W-:Y:S01]  /*4810*/  @!P4 FMUL R39, R39, R39 ;  /* 0x000000272727c220 */ /* 0x008fe20000400000 */
[----:B------:R-:W-:-:S06]  /*4820*/  FSETP.GEU.AND P4, PT, R55, -126, PT ;  /* 0xc2fc00003700780b */ /* 0x000fcc0003f8e000 */
[----:B------:R3:W5:Y:S01]  /*4830*/  MUFU.EX2 R47, R27 ;  /* 0x0000001b002f7308 */ /* 0x0007620000000800 */
[----:B----4-:R-:W-:Y:S01]  /*4840*/  @!P5 FMUL R50, R50, R50 ;  /* 0x000000323232d220 */ /* 0x010fe20000400000 */
[----:B------:R-:W-:Y:S01]  /*4850*/  FSETP.GEU.AND P5, PT, R26, -126, PT ;  /* 0xc2fc00001a00780b */ /* 0x000fe20003fae000 */
[----:B------:R-:W-:Y:S01]  /*4860*/  @!P2 FMUL R30, R30, 0.5 ;  /* 0x3f0000001e1ea820 */ /* 0x000fe20000400000 */
[----:B-1----:R-:W-:-:S03]  /*4870*/  FFMA R29, R62, UR13, -R25 ;  /* 0x0000000d3e1d7c23 */ /* 0x002fc60008000819 */
[----:B------:R-:W-:Y:S01]  /*4880*/  @!P4 FMUL R55, R55, 0.5 ;  /* 0x3f0000003737c820 */ /* 0x000fe20000400000 */
[----:B------:R1:W4:Y:S01]  /*4890*/  MUFU.EX2 R54, R30 ;  /* 0x0000001e00367308 */ /* 0x0003220000000800 */
[----:B--2---:R-:W-:Y:S01]  /*48a0*/  @!P6 FMUL R51, R51, R51 ;  /* 0x000000333333e220 */ /* 0x004fe20000400000 */
[----:B------:R-:W-:Y:S01]  /*48b0*/  FSETP.GEU.AND P6, PT, R59, -126, PT ;  /* 0xc2fc00003b00780b */ /* 0x000fe20003fce000 */
[----:B---3--:R-:W-:-:S04]  /*48c0*/  FFMA R27, R66, UR13, -R25 ;  /* 0x0000000d421b7c23 */ /* 0x008fc80008000819 */
[----:B------:R-:W-:Y:S01]  /*48d0*/  @!P5 FMUL R26, R26, 0.5 ;  /* 0x3f0000001a1ad820 */ /* 0x000fe20000400000 */
[----:B------:R-:W2:Y:S01]  /*48e0*/  MUFU.EX2 R58, R55 ;  /* 0x00000037003a7308 */ /* 0x000ea20000000800 */
[----:B-----5:R-:W-:Y:S01]  /*48f0*/  @!P3 FMUL R47, R47, R47 ;  /* 0x0000002f2f2fb220 */ /* 0x020fe20000400000 */
[----:B------:R-:W-:Y:S01]  /*4900*/  FSETP.GEU.AND P3, PT, R63, -126, PT ;  /* 0xc2fc00003f00780b */ /* 0x000fe20003f6e000 */
[----:B-1----:R-:W-:-:S04]  /*4910*/  FFMA R30, R78, UR13, -R25 ;  /* 0x0000000d4e1e7c23 */ /* 0x002fc80008000819 */
[----:B------:R-:W-:Y:S01]  /*4920*/  @!P6 FMUL R59, R59, 0.5 ;  /* 0x3f0000003b3be820 */ /* 0x000fe20000400000 */
[----:B------:R1:W3:Y:S01]  /*4930*/  MUFU.EX2 R62, R26 ;  /* 0x0000001a003e7308 */ /* 0x0002e20000000800 */
[----:B----4-:R-:W-:Y:S01]  /*4940*/  @!P2 FMUL R54, R54, R54 ;  /* 0x000000363636a220 */ /* 0x010fe20000400000 */
[----:B------:R-:W-:-:S05]  /*4950*/  FSETP.GEU.AND P2, PT, R29, -126, PT ;  /* 0xc2fc00001d00780b */ /* 0x000fca0003f4e000 */
[----:B------:R-:W-:Y:S01]  /*4960*/  @!P3 FMUL R63, R63, 0.5 ;  /* 0x3f0000003f3fb820 */ /* 0x000fe20000400000 */
[----:B------:R-:W4:Y:S01]  /*4970*/  MUFU.EX2 R59, R59 ;  /* 0x0000003b003b7308 */ /* 0x000f220000000800 */
[----:B-1----:R-:W-:Y:S01]  /*4980*/  FFMA R26, R70, UR13, -R25 ;  /* 0x0000000d461a7c23 */ /* 0x002fe20008000819 */
[----:B--2---:R-:W-:Y:S01]  /*4990*/  @!P4 FMUL R58, R58, R58 ;  /* 0x0000003a3a3ac220 */ /* 0x004fe20000400000 */
[----:B------:R-:W-:-:S04]  /*49a0*/  FSETP.GEU.AND P4, PT, R27, -126, PT ;  /* 0xc2fc00001b00780b */ /* 0x000fc80003f8e000 */
[----:B------:R-:W-:Y:S01]  /*49b0*/  @!P2 FMUL R29, R29, 0.5 ;  /* 0x3f0000001d1da820 */ /* 0x000fe20000400000 */
[----:B------:R-:W1:Y:S01]  /*49c0*/  MUFU.EX2 R63, R63 ;  /* 0x0000003f003f7308 */ /* 0x000e620000000800 */
[----:B---3--:R-:W-:Y:S01]  /*49d0*/  @!P5 FMUL R62, R62, R62 ;  /* 0x0000003e3e3ed220 */ /* 0x008fe20000400000 */
[----:B------:R-:W-:-:S06]  /*49e0*/  FSETP.GEU.AND P5, PT, R67, -126, PT ;  /* 0xc2fc00004300780b */ /* 0x000fcc0003fae000 */
[----:B------:R-:W-:Y:S01]  /*49f0*/  @!P4 FMUL R27, R27, 0.5 ;  /* 0x3f0000001b1bc820 */ /* 0x000fe20000400000 */
[----:B----4-:R-:W-:Y:S01]  /*4a00*/  @!P6 FMUL R59, R59, R59 ;  /* 0x0000003b3b3be220 */ /* 0x010fe20000400000 */
[----:B------:R-:W-:Y:S01]  /*4a10*/  FSETP.GEU.AND P6, PT, R26, -126, PT ;  /* 0xc2fc00001a00780b */ /* 0x000fe20003fce000 */
[----:B------:R2:W3:Y:S04]  /*4a20*/  MUFU.EX2 R66, R29 ;  /* 0x0000001d00427308 */ /* 0x0004e80000000800 */
[----:B------:R-:W-:Y:S01]  /*4a30*/  @!P5 FMUL R67, R67, 0.5 ;  /* 0x3f0000004343d820 */ /* 0x000fe20000400000 */
[----:B-1----:R-:W-:-:S03]  /*4a40*/  @!P3 FMUL R63, R63, R63 ;  /* 0x0000003f3f3fb220 */ /* 0x002fc60000400000 */
[----:B------:R-:W1:Y:S01]  /*4a50*/  MUFU.EX2 R70, R27 ;  /* 0x0000001b00467308 */ /* 0x000e620000000800 */
[----:B--2---:R-:W-:Y:S01]  /*4a60*/  FFMA R29, R74, UR13, -R25 ;  /* 0x0000000d4a1d7c23 */ /* 0x004fe20008000819 */
[----:B------:R-:W-:Y:S01]  /*4a70*/  FADD R25, R13, R44 ;  /* 0x0000002c0d197221 */ /* 0x000fe20000000000 */
[----:B------:R-:W-:Y:S01]  /*4a80*/  F2FP.F16.F32.PACK_AB R44, R44, R49 ;  /* 0x000000312c2c723e */ /* 0x000fe200000000ff */
[----:B------:R-:W-:Y:S02]  /*4a90*/  @!P6 FMUL R26, R26, 0.5 ;  /* 0x3f0000001a1ae820 */ /* 0x000fe40000400000 */
[----:B------:R-:W-:Y:S01]  /*4aa0*/  FSETP.GEU.AND P3, PT, R29, -126, PT ;  /* 0xc2fc00001d00780b */ /* 0x000fe20003f6e000 */
[----:B------:R-:W-:Y:S01]  /*4ab0*/  FADD R34, R25, R34 ;  /* 0x0000002219227221 */ /* 0x000fe20000000000 */
[----:B------:R-:W2:Y:S01]  /*4ac0*/  MUFU.EX2 R67, R67 ;  /* 0x0000004300437308 */ /* 0x000ea20000000800 */
[----:B---3--:R-:W-:Y:S01]  /*4ad0*/  @!P2 FMUL R66, R66, R66 ;  /* 0x000000424242a220 */ /* 0x008fe20000400000 */
[----:B------:R-:W-:-:S06]  /*4ae0*/  FSETP.GEU.AND P2, PT, R71, -126, PT ;  /* 0xc2fc00004700780b */ /* 0x000fcc0003f4e000 */
[----:B------:R3:W4:Y:S01]  /*4af0*/  MUFU.EX2 R74, R26 ;  /* 0x0000001a004a7308 */ /* 0x0007220000000800 */
[----:B-1----:R-:W-:Y:S01]  /*4b00*/  @!P4 FMUL R70, R70, R70 ;  /* 0x000000464646c220 */ /* 0x002fe20000400000 */
[----:B------:R-:W-:Y:S01]  /*4b10*/  FSETP.GEU.AND P4, PT, R75, -126, PT ;  /* 0xc2fc00004b00780b */ /* 0x000fe20003f8e000 */
[----:B------:R-:W-:Y:S02]  /*4b20*/  @!P3 FMUL R29, R29, 0.5 ;  /* 0x3f0000001d1db820 */ /* 0x000fe40000400000 */
[----:B------:R-:W-:Y:S02]  /*4b30*/  FADD R77, R35, R70 ;  /* 0x00000046234d7221 */ /* 0x000fe40000000000 */
        /* <DEDUP_REMOVED lines=8> */
[----:B----4-:R-:W-:Y:S01]  /*4bc0*/  @!P6 FMUL R74, R74, R74 ;  /* 0x0000004a4a4ae220 */ /* 0x010fe20000400000 */
[----:B------:R-:W-:Y:S01]  /*4bd0*/  FSETP.GEU.AND P6, PT, R82, -126, PT ;  /* 0xc2fc00005200780b */ /* 0x000fe20003fce000 */
[----:B------:R-:W-:Y:S01]  /*4be0*/  FADD R27, R5, R26 ;  /* 0x0000001a051b7221 */ /* 0x000fe20000000000 */
[----:B------:R-:W-:Y:S01]  /*4bf0*/  FADD R5, R9, R40 ;  /* 0x0000002809057221 */ /* 0x000fe20000000000 */
[----:B------:R-:W-:Y:S01]  /*4c00*/  FADD R26, R17, R48 ;  /* 0x00000030111a7221 */ /* 0x000fe20000000000 */
[----:B------:R-:W-:Y:S01]  /*4c10*/  F2FP.F16.F32.PACK_AB R40, R40, R41 ;  /* 0x000000292828723e */ /* 0x000fe200000000ff */
[----:B------:R-:W-:Y:S01]  /*4c20*/  @!P5 FMUL R30, R30, 0.5 ;  /* 0x3f0000001e1ed820 */ /* 0x000fe20000400000 */
[----:B------:R-:W3:Y:S01]  /*4c30*/  MUFU.EX2 R75, R75 ;  /* 0x0000004b004b7308 */ /* 0x000ee20000000800 */
[----:B-1----:R-:W-:Y:S01]  /*4c40*/  @!P3 FMUL R78, R78, R78 ;  /* 0x0000004e4e4eb220 */ /* 0x002fe20000400000 */
[----:B------:R-:W-:Y:S01]  /*4c50*/  FSETP.GEU.AND P3, PT, R83, -126, PT ;  /* 0xc2fc00005300780b */ /* 0x000fe20003f6e000 */
[----:B------:R-:W-:Y:S01]  /*4c60*/  FADD R29, R5, R26 ;  /* 0x0000001a051d7221 */ /* 0x000fe20000000000 */
[----:B------:R-:W-:Y:S01]  /*4c70*/  FADD R5, R6, R45 ;  /* 0x0000002d06057221 */ /* 0x000fe20000000000 */
[----:B------:R-:W-:Y:S01]  /*4c80*/  FADD R26, R10, R61 ;  /* 0x0000003d0a1a7221 */ /* 0x000fe20000000000 */
[----:B------:R-:W-:Y:S01]  /*4c90*/  FADD R80, R43, R78 ;  /* 0x0000004e2b507221 */ /* 0x000fe20000000000 */
[----:B------:R-:W-:Y:S01]  /*4ca0*/  @!P6 FMUL R82, R82, 0.5 ;  /* 0x3f0000005252e820 */ /* 0x000fe20000400000 */
[----:B------:R1:W4:Y:S01]  /*4cb0*/  MUFU.EX2 R60, R30 ;  /* 0x0000001e003c7308 */ /* 0x0003220000000800 */
[----:B--2---:R-:W-:Y:S01]  /*4cc0*/  @!P2 FMUL R71, R71, R71 ;  /* 0x000000474747a220 */ /* 0x004fe20000400000 */
[----:B------:R-:W-:Y:S01]  /*4cd0*/  FSETP.GEU.AND P2, PT, R73, -126, PT ;  /* 0xc2fc00004900780b */ /* 0x000fe20003f4e000 */
[----:B------:R-:W-:Y:S01]  /*4ce0*/  FADD R25, R5, R26 ;  /* 0x0000001a05197221 */ /* 0x000fe20000000000 */
[----:B------:R-:W-:Y:S01]  /*4cf0*/  FADD R5, R11, R18 ;  /* 0x000000120b057221 */ /* 0x000fe20000000000 */
[----:B------:R-:W-:Y:S01]  /*4d00*/  FADD R26, R19, R22 ;  /* 0x00000016131a7221 */ /* 0x000fe20000000000 */
[----:B------:R-:W-:Y:S01]  /*4d10*/  FADD R29, R29, R34 ;  /* 0x000000221d1d7221 */ /* 0x000fe20000000000 */
[----:B------:R-:W-:Y:S01]  /*4d20*/  @!P3 FMUL R83, R83, 0.5 ;  /* 0x3f0000005353b820 */ /* 0x000fe20000400000 */
[----:B------:R-:W2:Y:S01]  /*4d30*/  MUFU.EX2 R82, R82 ;  /* 0x0000005200527308 */ /* 0x000ea20000000800 */
[----:B---3--:R-:W-:Y:S01]  /*4d40*/  @!P4 FMUL R75, R75, R75 ;  /* 0x0000004b4b4bc220 */ /* 0x008fe20000400000 */
[----:B------:R-:W-:Y:S01]  /*4d50*/  FSETP.GEU.AND P4, PT, R79, -126, PT ;  /* 0xc2fc00004f00780b */ /* 0x000fe20003f8e000 */
[----:B-1----:R-:W-:Y:S01]  /*4d60*/  FADD R30, R36, R65 ;  /* 0x00000041241e7221 */ /* 0x002fe20000000000 */
[----:B------:R-:W-:Y:S01]  /*4d70*/  FADD R26, R5, R26 ;  /* 0x0000001a051a7221 */ /* 0x000fe20000000000 */
[----:B------:R-:W-:Y:S01]  /*4d80*/  FADD R5, R33, R62 ;  /* 0x0000003e21057221 */ /* 0x000fe20000000000 */
[----:B------:R-:W-:Y:S01]  /*4d90*/  FADD R81, R46, R75 ;  /* 0x0000004b2e517221 */ /* 0x000fe20000000000 */
[----:B------:R-:W-:Y:S01]  /*4da0*/  FADD R38, R7, R30 ;  /* 0x0000001e07267221 */ /* 0x000fe20000000000 */
[----:B------:R-:W1:Y:S01]  /*4db0*/  MUFU.EX2 R83, R83 ;  /* 0x0000005300537308 */ /* 0x000e620000000800 */
[----:B----4-:R-:W-:Y:S01]  /*4dc0*/  @!P5 FMUL R60, R60, R60 ;  /* 0x0000003c3c3cd220 */ /* 0x010fe20000400000 */
[----:B------:R-:W-:Y:S01]  /*4dd0*/  FSETP.GEU.AND P5, PT, R86, -126, PT ;  /* 0xc2fc00005600780b */ /* 0x000fe20003fae000 */
[----:B------:R-:W-:Y:S01]  /*4de0*/  FADD R7, R8, R53 ;  /* 0x0000003508077221 */ /* 0x000fe20000000000 */
[----:B------:R-:W-:Y:S01]  /*4df0*/  FADD R30, R16, R69 ;  /* 0x00000045101e7221 */ /* 0x000fe20000000000 */
[----:B------:R-:W-:Y:S01]  /*4e00*/  FADD R97, R5, R80 ;  /* 0x0000005005617221 */ /* 0x000fe20000000000 */
[----:B------:R-:W-:Y:S01]  /*4e10*/  FADD R5, R31, R66 ;  /* 0x000000421f057221 */ /* 0x000fe20000000000 */
[----:B------:R-:W-:Y:S01]  /*4e20*/  @!P4 FMUL R79, R79, 0.5 ;  /* 0x3f0000004f4fc820 */ /* 0x000fe20000400000 */
[----:B------:R-:W-:Y:S01]  /*4e30*/  FADD R42, R7, R30 ;  /* 0x0000001e072a7221 */ /* 0x000fe20000000000 */
[----:B--2---:R-:W-:Y:S01]  /*4e40*/  @!P6 FMUL R82, R82, R82 ;  /* 0x000000525252e220 */ /* 0x004fe20000400000 */
[----:B------:R-:W-:Y:S01]  /*4e50*/  FSETP.GEU.AND P6, PT, R87, -126, PT ;  /* 0xc2fc00005700780b */ /* 0x000fe20003fce000 */
[----:B------:R-:W-:Y:S01]  /*4e60*/  FADD R7, R15, R20 ;  /* 0x000000140f077221 */ /* 0x000fe20000000000 */
[----:B------:R-:W-:Y:S01]  /*4e70*/  FADD R30, R23, R56 ;  /* 0x00000038171e7221 */ /* 0x000fe20000000000 */
[----:B------:R-:W2:Y:S01]  /*4e80*/  MUFU.EX2 R79, R79 ;  /* 0x0000004f004f7308 */ /* 0x000ea20000000800 */
[----:B------:R-:W-:Y:S01]  /*4e90*/  FADD R84, R51, R82 ;  /* 0x0000005233547221 */ /* 0x000fe20000000000 */
[----:B------:R-:W-:Y:S01]  /*4ea0*/  @!P5 FMUL R86, R86, 0.5 ;  /* 0x3f0000005656d820 */ /* 0x000fe20000400000 */
[----:B------:R-:W-:Y:S01]  /*4eb0*/  FADD R7, R7, R30 ;  /* 0x0000001e07077221 */ /* 0x000fe20000000000 */
[----:B-1----:R-:W-:Y:S01]  /*4ec0*/  @!P3 FMUL R83, R83, R83 ;  /* 0x000000535353b220 */ /* 0x002fe20000400000 */
[----:B------:R-:W-:Y:S01]  /*4ed0*/  FSETP.GEU.AND P3, PT, R96, -126, PT ;  /* 0xc2fc00006000780b */ /* 0x000fe20003f6e000 */
[----:B------:R-:W-:Y:S01]  /*4ee0*/  FADD R30, R64, R59 ;  /* 0x0000003b401e7221 */ /* 0x000fe20000000000 */
[----:B------:R-:W-:Y:S01]  /*4ef0*/  FADD R80, R39, R60 ;  /* 0x0000003c27507221 */ /* 0x000fe20000000000 */
[----:B------:R-:W1:Y:S01]  /*4f00*/  MUFU.EX2 R86, R86 ;  /* 0x0000005600567308 */ /* 0x000e620000000800 */
[----:B------:R-:W-:Y:S01]  /*4f10*/  @!P2 FMUL R73, R73, 0.5 ;  /* 0x3f0000004949a820 */ /* 0x000fe20000400000 */
[----:B------:R-:W-:Y:S01]  /*4f20*/  @!P6 FMUL R87, R87, 0.5 ;  /* 0x3f0000005757e820 */ /* 0x000fe20000400000 */
[----:B------:R-:W-:Y:S01]  /*4f30*/  FADD R100, R77, R84 ;  /* 0x000000544d647221 */ /* 0x000fe20000000000 */
[----:B------:R-:W-:Y:S01]  /*4f40*/  FADD R98, R30, R81 ;  /* 0x000000511e627221 */ /* 0x000fe20000000000 */
[----:B------:R-:W-:Y:S01]  /*4f50*/  FADD R30, R72, R67 ;  /* 0x00000043481e7221 */ /* 0x000fe20000000000 */
[----:B------:R-:W-:Y:S01]  /*4f60*/  FADD R77, R54, R83 ;  /* 0x00000053364d7221 */ /* 0x000fe20000000000 */
[----:B------:R-:W-:Y:S01]  /*4f70*/  FADD R27, R27, R38 ;  /* 0x000000261b1b7221 */ /* 0x000fe20000000000 */
[----:B------:R3:W4:Y:S01]  /*4f80*/  MUFU.EX2 R55, R87 ;  /* 0x0000005700377308 */ /* 0x0007220000000800 */
[----:B--2---:R-:W-:Y:S01]  /*4f90*/  @!P4 FMUL R79, R79, R79 ;  /* 0x0000004f4f4fc220 */ /* 0x004fe20000400000 */
[----:B------:R-:W-:Y:S01]  /*4fa0*/  @!P3 FMUL R96, R96, 0.5 ;  /* 0x3f0000006060b820 */ /* 0x000fe20000400000 */
[----:B------:R-:W-:Y:S01]  /*4fb0*/  FADD R99, R30, R77 ;  /* 0x0000004d1e637221 */ /* 0x000fe20000000000 */
[----:B------:R-:W-:Y:S01]  /*4fc0*/  FADD R77, R37, R74 ;  /* 0x0000004a254d7221 */ /* 0x000fe20000000000 */
[----:B------:R-:W-:Y:S01]  /*4fd0*/  FADD R30, R68, R63 ;  /* 0x0000003f441e7221 */ /* 0x000fe20000000000 */
[----:B------:R-:W-:Y:S01]  /*4fe0*/  FADD R81, R50, R79 ;  /* 0x0000004f32517221 */ /* 0x000fe20000000000 */
[----:B------:R-:W-:Y:S01]  /*4ff0*/  FADD R42, R25, R42 ;  /* 0x0000002a192a7221 */ /* 0x000fe20000000000 */
[----:B------:R-:W2:Y:S01]  /*5000*/  MUFU.EX2 R73, R73 ;  /* 0x0000004900497308 */ /* 0x000ea20000000800 */
[----:B-1----:R-:W-:Y:S01]  /*5010*/  @!P5 FMUL R86, R86, R86 ;  /* 0x000000565656d220 */ /* 0x002fe20000400000 */
[----:B---3--:R-:W-:Y:S01]  /*5020*/  FADD R87, R5, R80 ;  /* 0x0000005005577221 */ /* 0x008fe20000000000 */
[----:B------:R-:W-:Y:S01]  /*5030*/  FADD R80, R76, R71 ;  /* 0x000000474c507221 */ /* 0x000fe20000000000 */
[----:B------:R-:W-:Y:S01]  /*5040*/  FADD R30, R30, R81 ;  /* 0x000000511e1e7221 */ /* 0x000fe20000000000 */
[----:B------:R-:W-:Y:S01]  /*5050*/  FADD R84, R47, R86 ;  /* 0x000000562f547221 */ /* 0x000fe20000000000 */
[----:B------:R-:W-:Y:S01]  /*5060*/  FADD R26, R26, R7 ;  /* 0x000000071a1a7221 */ /* 0x000fe20000000000 */
[----:B------:R-:W-:Y:S01]  /*5070*/  FADD R97, R97, R100 ;  /* 0x0000006461617221 */ /* 0x000fe20000000000 */
[----:B------:R-:W1:Y:S01]  /*5080*/  MUFU.EX2 R5, R96 ;  /* 0x0000006000057308 */ /* 0x000e620000000800 */
[----:B----4-:R-:W-:Y:S01]  /*5090*/  @!P6 FMUL R55, R55, R55 ;  /* 0x000000373737e220 */ /* 0x010fe20000400000 */
[----:B------:R-:W-:Y:S01]  /*50a0*/  FADD R84, R77, R84 ;  /* 0x000000544d547221 */ /* 0x000fe20000000000 */
[----:B------:R-:W-:Y:S01]  /*50b0*/  FADD R98, R98, R99 ;  /* 0x0000006362627221 */ /* 0x000fe20000000000 */
[----:B------:R-:W-:Y:S01]  /*50c0*/  FADD R26, R29, R26 ;  /* 0x0000001a1d1a7221 */ /* 0x000fe20000000000 */
[----:B------:R-:W-:Y:S01]  /*50d0*/  FADD R85, R58, R55 ;  /* 0x000000373a557221 */ /* 0x000fe20000000000 */
[----:B------:R-:W-:Y:S01]  /*50e0*/  FADD R84, R87, R84 ;  /* 0x0000005457547221 */ /* 0x000fe20000000000 */
[----:B------:R-:W-:Y:S01]  /*50f0*/  FADD R27, R27, R42 ;  /* 0x0000002a1b1b7221 */ /* 0x000fe20000000000 */
[----:B------:R-:W-:Y:S01]  /*5100*/  SHF.L.U32 R7, R2, 0x1f, RZ ;  /* 0x0000001f02077819 */ /* 0x000fe200000006ff */
[----:B------:R-:W-:Y:S01]  /*5110*/  FADD R85, R80, R85 ;  /* 0x0000005550557221 */ /* 0x000fe20000000000 */
[----:B------:R-:W-:Y:S01]  /*5120*/  FADD R84, R97, R84 ;  /* 0x0000005461547221 */ /* 0x000fe20000000000 */
[----:B------:R-:W-:Y:S01]  /*5130*/  FADD R26, R27, R26 ;  /* 0x0000001a1b1a7221 */ /* 0x000fe20000000000 */
[----:B--2---:R-:W-:Y:S01]  /*5140*/  @!P2 FMUL R73, R73, R73 ;  /* 0x000000494949a220 */ /* 0x004fe20000400000 */
[----:B------:R-:W-:Y:S01]  /*5150*/  FADD R85, R30, R85 ;  /* 0x000000551e557221 */ /* 0x000fe20000000000 */
[----:B------:R2:W3:Y:S01]  /*5160*/  SYNCS.PHASECHK.TRANS64.TRYWAIT P2, [UR6+0x6000], R7 ;  /* 0x00600007ff0075a7 */ /* 0x0004e20008040146 */
[----:B------:R-:W-:Y:S01]  /*5170*/  F2FP.F16.F32.PACK_AB R25, R64, R33 ;  /* 0x000000214019723e */ /* 0x000fe200000000ff */
[----:B------:R-:W-:Y:S01]  /*5180*/  FMUL R90, R90, R73 ;  /* 0x000000495a5a7220 */ /* 0x000fe20000400000 */
[----:B------:R-:W-:Y:S01]  /*5190*/  FADD R85, R98, R85 ;  /* 0x0000005562557221 */ /* 0x000fe20000000000 */
[----:B-1----:R-:W-:Y:S01]  /*51a0*/  @!P3 FMUL R5, R5, R5 ;  /* 0x000000050505b220 */ /* 0x002fe20000400000 */
[----:B------:R-:W-:Y:S01]  /*51b0*/  F2FP.F16.F32.PACK_AB R27, R68, R31 ;  /* 0x0000001f441b723e */ /* 0x000fe200000000ff */
[----:B------:R-:W-:Y:S01]  /*51c0*/  FMUL R91, R91, R73 ;  /* 0x000000495b5b7220 */ /* 0x000fe20000400000 */
[----:B------:R-:W-:Y:S01]  /*51d0*/  FADD R84, R84, R85 ;  /* 0x0000005554547221 */ /* 0x000fe20000000000 */
[----:B------:R-:W-:Y:S01]  /*51e0*/  F2FP.F16.F32.PACK_AB R29, R72, R35 ;  /* 0x00000023481d723e */ /* 0x000fe200000000ff */
[----:B------:R-:W-:Y:S01]  /*51f0*/  FFMA R12, R5, R12, R26 ;  /* 0x0000000c050c7223 */ /* 0x000fe2000000001a */
[----:B------:R-:W-:Y:S01]  /*5200*/  F2FP.F16.F32.PACK_AB R31, R76, R37 ;  /* 0x000000254c1f723e */ /* 0x000fe200000000ff */
[----:B------:R-:W-:Y:S01]  /*5210*/  FFMA R14, R73, R14, R84 ;  /* 0x0000000e490e7223 */ /* 0x000fe20000000054 */
[----:B------:R-:W-:Y:S01]  /*5220*/  F2FP.F16.F32.PACK_AB R33, R46, R43 ;  /* 0x0000002b2e21723e */ /* 0x000fe200000000ff */
[----:B------:R-:W-:Y:S01]  /*5230*/  FMUL R88, R88, R5 ;  /* 0x0000000558587220 */ /* 0x000fe20000400000 */
        /* <DEDUP_REMOVED lines=24> */
[----:B------:R-:W-:Y:S01]  /*53c0*/  F2FP.F16.F32.PACK_AB R54, R56, R69 ;  /* 0x000000453836723e */ /* 0x000fe200000000ff */
[----:B--23--:R-:W-:Y:S06]  /*53d0*/  @!P0 BRA `(.L_x_27) ;  /* 0x0000000000048947 */ /* 0x00cfec0003800000 */
[----:B------:R-:W-:Y:S01]  /*53e0*/  BPT.TRAP 0x1 ;  /* 0x000000040000795c */ /* 0x000fe20000300000 */
.L_x_27:
[----:B------:R-:W-:Y:S05]  /*53f0*/  @P2 BRA `(.L_x_28) ;  /* 0x0000000000082947 */ /* 0x000fea0003800000 */
[----:B------:R-:W1:Y:S02]  /*5400*/  SYNCS.PHASECHK.TRANS64.TRYWAIT P2, [UR6+0x6000], R7 ;  /* 0x00600007ff0075a7 */ /* 0x000e640008040146 */
[----:B-1----:R-:W-:Y:S05]  /*5410*/  @!P2 BRA `(.L_x_29) ;  /* 0x000000240050a947 */ /* 0x002fea0003800000 */
.L_x_28:
[----:B------:R-:W-:Y:S01]  /*5420*/  ULEA UR6, UR9, UR8, 0x8 ;  /* 0x0000000809067291 */ /* 0x000fe2000f8e403f */
[----:B------:R-:W-:Y:S01]  /*5430*/  WARPGROUP.ARRIVE ;  /* 0x00000000000079c5 */ /* 0x000fe20000000000 */
[----:B------:R-:W-:Y:S01]  /*5440*/  UMOV UR7, 0xc0000010 ;  /* 0xc000001000077882 */ /* 0x000fe20000000000 */
[----:B------:R-:W-:Y:S01]  /*5450*/  UMOV UR15, 0xc0000010 ;  /* 0xc0000010000f7882 */ /* 0x000fe20000000000 */
[----:B------:R-:W-:Y:S01]  /*5460*/  UIADD3 UR12, UR6, 0x20, URZ ;  /* 0x00000020060c7890 */ /* 0x000fe2000fffe03f */
[----:B------:R-:W-:-:S04]  /*5470*/  F2FP.F16.F32.PACK_AB R55, R55, R86 ;  /* 0x000000563737723e */ /* 0x000fc800000000ff */
[----:B------:R-:W-:Y:S01]  /*5480*/  HGMMA.64x16x16.F32 R88, R24, gdesc[UR4].tnspB, R88, gsb0 ;  /* 0x4020000418587df0 */ /* 0x000fe20008000858 */
        /* <DEDUP_REMOVED lines=26> */
[----:B------:R-:W-:Y:S02]  /*5630*/  UIADD3 UR12, UR6, 0xc0, URZ ;  /* 0x000000c0060c7890 */ /* 0x000fe4000fffe03f */
        /* <DEDUP_REMOVED lines=10> */
[----:B------:R-:W-:-:S06]  /*56e0*/  WARPGROUP.ARRIVE ;  /* 0x00000000000079c5 */ /* 0x000fcc0000000000 */
[----:B------:R-:W-:Y:S03]  /*56f0*/  HGMMA.64x16x16.F32 R88, R52, gdesc[UR4].tnspB, R88, gsb0 ;  /* 0x4020000434587df0 */ /* 0x000fe60008000858 */
[----:B------:R-:W-:Y:S02]  /*5700*/  WARPGROUP.DEPBAR.LE gsb0, 0x0 ;  /* 0x00008000000079c5 */ /* 0x000fe40000010000 */
[----:B------:R-:W-:Y:S05]  /*5710*/  @!P0 BRA `(.L_x_30) ;  /* 0x0000000000048947 */ /* 0x000fea0003800000 */
[----:B------:R-:W-:Y:S01]  /*5720*/  BPT.TRAP 0x1 ;  /* 0x000000040000795c */ /* 0x000fe20000300000 */
.L_x_30:
[----:B------:R-:W-:-:S04]  /*5730*/  ULEA UR6, UR11, UR37, 0x3 ;  /* 0x000000250b067291 */ /* 0x000fc8000f8e183f */
[----:B------:R-:W-:-:S04]  /*5740*/  UIADD3 UR6, UR6, 0x6028, URZ ;  /* 0x0000602806067890 */ /* 0x000fc8000fffe03f */
[----:B------:R-:W-:-:S09]  /*5750*/  UPRMT UR6, URZ, 0x654, UR6 ;  /* 0x000006543f067896 */ /* 0x000fd20008000006 */
[----:B------:R-:W-:Y:S01]  /*5760*/  SYNCS.ARRIVE.TRANS64.RED.A1T0 RZ, [UR6], RZ ;  /* 0x000000ffffff79a7 */ /* 0x000fe20008100406 */
[----:B------:R-:W-:Y:S05]  /*5770*/  @P1 BRA `(.L_x_31) ;  /* 0x0000000000041947 */ /* 0x000fea0003800000 */
[----:B------:R-:W-:Y:S01]  /*5780*/  BPT.TRAP 0x1 ;  /* 0x000000040000795c */ /* 0x000fe20000300000 */
.L_x_31:
[----:B------:R-:W-:-:S04]  /*5790*/  UIADD3 UR11, UR11, 0x1, URZ ;  /* 0x000000010b0b7890 */ /* 0x000fc8000fffe03f */
[----:B------:R-:W-:-:S04]  /*57a0*/  UISETP.NE.AND UP0, UPT, UR11, 0x5, UPT ;  /* 0x000000050b00788c */ /* 0x000fc8000bf05270 */
[----:B------:R-:W-:Y:S01]  /*57b0*/  USEL UR11, UR11, URZ, UP0 ;  /* 0x0000003f0b0b7287 */ /* 0x000fe20008000000 */
[----:B------:R-:W-:Y:S11]  /*57c0*/  @!P0 BRA `(.L_x_32) ;  /* 0x0000000000048947 */ /* 0x000ff60003800000 */
[----:B------:R-:W-:Y:S01]  /*57d0*/  BPT.TRAP 0x1 ;  /* 0x000000040000795c */ /* 0x000fe20000300000 */
.L_x_32:
[----:B------:R-:W-:-:S04]  /*57e0*/  ULEA UR6, UR11, UR37, 0x3 ;  /* 0x000000250b067291 */ /* 0x000fc8000f8e183f */
[----:B------:R-:W-:-:S04]  /*57f0*/  UIADD3 UR6, UR6, 0x6028, URZ ;  /* 0x0000602806067890 */ /* 0x000fc8000fffe03f */
[----:B------:R-:W-:-:S09]  /*5800*/  UPRMT UR6, URZ, 0x654, UR6 ;  /* 0x000006543f067896 */ /* 0x000fd20008000006 */
[----:B------:R-:W-:Y:S01]  /*5810*/  SYNCS.ARRIVE.TRANS64.RED.A1T0 RZ, [UR6], RZ ;  /* 0x000000ffffff79a7 */ /* 0x000fe20008100406 */
[----:B------:R-:W-:Y:S05]  /*5820*/  @P1 BRA `(.L_x_33) ;  /* 0x0000000000041947 */ /* 0x000fea0003800000 */
[----:B------:R-:W-:Y:S01]  /*5830*/  BPT.TRAP 0x1 ;  /* 0x000000040000795c */ /* 0x000fe20000300000 */
.L_x_33:
[----:B------:R-:W-:Y:S01]  /*5840*/  UIADD3 UR9, UR9, 0x1, URZ ;  /* 0x0000000109097890 */ /* 0x000fe2000fffe03f */
[C---:B------:R-:W-:Y:S01]  /*5850*/  ISETP.GT.AND P2, PT, R0.reuse, 0x2, PT ;  /* 0x000000020000780c */ /* 0x040fe20003f44270 */
[----:B------:R-:W-:Y:S01]  /*5860*/  UIADD3 UR11, UR11, 0x1, URZ ;  /* 0x000000010b0b7890 */ /* 0x000fe2000fffe03f */
[----:B------:R-:W-:Y:S01]  /*5870*/  VIADD R0, R0, 0xffffffff ;  /* 0xffffffff00007836 */ /* 0x000fe20000000000 */
[----:B------:R-:W-:Y:S01]  /*5880*/  UISETP.NE.AND UP1, UPT, UR9, 0x5, UPT ;  /* 0x000000050900788c */ /* 0x000fe2000bf25270 */
[----:B-1----:R-:W-:Y:S01]  /*5890*/  MOV R7, R3 ;  /* 0x0000000300077202 */ /* 0x002fe20000000f00 */
[----:B------:R-:W-:Y:S01]  /*58a0*/  UISETP.NE.AND UP0, UPT, UR11, 0x5, UPT ;  /* 0x000000050b00788c */ /* 0x000fe2000bf05270 */
[----:B------:R-:W-:Y:S01]  /*58b0*/  MOV R5, R4 ;  /* 0x0000000400057202 */ /* 0x000fe20000000f00 */
[----:B------:R-:W-:Y:S02]  /*58c0*/  USEL UR6, URZ, 0x1, UP1 ;  /* 0x000000013f067887 */ /* 0x000fe40008800000 */
[----:B------:R-:W-:-:S02]  /*58d0*/  USEL UR11, UR11, URZ, UP0 ;  /* 0x0000003f0b0b7287 */ /* 0x000fc40008000000 */
[----:B------:R-:W-:Y:S02]  /*58e0*/  USEL UR9, UR9, URZ, UP1 ;  /* 0x0000003f09097287 */ /* 0x000fe40008800000 */
[----:B------:R-:W-:Y:S01]  /*58f0*/  LOP3.LUT R2, R2, UR6, RZ, 0x3c, !PT ;  /* 0x0000000602027c12 */ /* 0x000fe2000f8e3cff */
[----:B------:R-:W-:Y:S09]  /*5900*/  @P2 BRA `(.L_x_34) ;  /* 0xffffffd800582947 */ /* 0x000ff2000383ffff */
.L_x_23:
[----:B------:R-:W1:Y:S01]  /*5910*/  SHFL.BFLY PT, R5, R12, 0x1, 0x1f ;  /* 0x0c201f000c057f89 */ /* 0x000e6200000e0000 */
[----:B------:R-:W-:Y:S01]  /*5920*/  BSSY B0, `(.L_x_35) ;  /* 0x0000023000007945 */ /* 0x000fe20003800000 */
[----:B------:R-:W-:Y:S01]  /*5930*/  MOV R9, 0x7f800000 ;  /* 0x7f80000000097802 */ /* 0x000fe20000000f00 */
[----:B------:R-:W-:Y:S01]  /*5940*/  IMAD.MOV.U32 R10, RZ, RZ, 0x3f800000 ;  /* 0x3f800000ff0a7424 */ /* 0x000fe200078e00ff */
[----:B------:R-:W2:Y:S01]  /*5950*/  SHFL.BFLY PT, R7, R14, 0x1, 0x1f ;  /* 0x0c201f000e077f89 */ /* 0x000ea200000e0000 */
[----:B------:R-:W-:Y:S01]  /*5960*/  MOV R11, 0x7f800000 ;  /* 0x7f800000000b7802 */ /* 0x000fe20000000f00 */
[----:B-1----:R-:W-:Y:S01]  /*5970*/  FADD R5, R5, R12 ;  /* 0x0000000c05057221 */ /* 0x002fe20000000000 */
[----:B--2---:R-:W-:-:S04]  /*5980*/  FADD R15, R7, R14 ;  /* 0x0000000e070f7221 */ /* 0x004fc80000000000 */
[----:B------:R-:W1:Y:S04]  /*5990*/  SHFL.BFLY PT, R0, R5, 0x2, 0x1f ;  /* 0x0c401f0005007f89 */ /* 0x000e6800000e0000 */
[----:B------:R-:W2:Y:S01]  /*59a0*/  SHFL.BFLY PT, R16, R15, 0x2, 0x1f ;  /* 0x0c401f000f107f89 */ /* 0x000ea200000e0000 */
[C---:B-1----:R-:W-:Y:S01]  /*59b0*/  FSETP.NE.AND P0, PT, R5.reuse, -R0, PT ;  /* 0x800000000500720b */ /* 0x042fe20003f05000 */
[----:B------:R-:W-:Y:S01]  /*59c0*/  FADD R2, R5, R0 ;  /* 0x0000000005027221 */ /* 0x000fe20000000000 */
[----:B------:R-:W-:Y:S01]  /*59d0*/  MOV R0, 0x3f800000 ;  /* 0x3f80000000007802 */ /* 0x000fe20000000f00 */
[----:B--2---:R-:W-:-:S10]  /*59e0*/  FADD R8, R15, R16 ;  /* 0x000000100f087221 */ /* 0x004fd40000000000 */
[----:B------:R-:W-:Y:S05]  /*59f0*/  @!P0 BRA `(.L_x_36) ;  /* 0x0000000000548947 */ /* 0x000fea0003800000 */
[----:B------:R-:W-:Y:S01]  /*5a00*/  IADD3 R0, R2, 0x1800000, RZ ;  /* 0x0180000002007810 */ /* 0x000fe20007ffe0ff */
[----:B------:R-:W-:Y:S03]  /*5a10*/  BSSY B1, `(.L_x_37) ;  /* 0x000000c000017945 */ /* 0x000fe60003800000 */
[----:B------:R-:W-:-:S04]  /*5a20*/  LOP3.LUT R0, R0, 0x7f800000, RZ, 0xc0, !PT ;  /* 0x7f80000000007812 */ /* 0x000fc800078ec0ff */
[----:B------:R-:W-:-:S13]  /*5a30*/  ISETP.GT.U32.AND P0, PT, R0, 0x1ffffff, PT ;  /* 0x01ffffff0000780c */ /* 0x000fda0003f04070 */
[----:B------:R-:W-:Y:S05]  /*5a40*/  @P0 BRA `(.L_x_38) ;  /* 0x0000000000100947 */ /* 0x000fea0003800000 */
[----:B------:R-:W-:-:S07]  /*5a50*/  MOV R13, 0x5a70 ;  /* 0x00005a70000d7802 */ /* 0x000fce0000000f00 */
[----:B------:R-:W-:Y:S05]  /*5a60*/  CALL.REL.NOINC `($__internal_0_$__cuda_sm20_rcp_rn_f32_slowpath) ;  /* 0x0000002000647944 */ /* 0x000fea0003c00000 */
[----:B------:R-:W-:Y:S01]  /*5a70*/  IMAD.MOV.U32 R0, RZ, RZ, R5 ;  /* 0x000000ffff007224 */ /* 0x000fe200078e0005 */
[----:B------:R-:W-:Y:S06]  /*5a80*/  BRA `(.L_x_39) ;  /* 0x0000000000107947 */ /* 0x000fec0003800000 */
.L_x_38:
[----:B------:R-:W1:Y:S02]  /*5a90*/  MUFU.RCP R5, R2 ;  /* 0x0000000200057308 */ /* 0x000e640000001000 */
[----:B-1----:R-:W-:-:S04]  /*5aa0*/  FFMA R0, R2, R5, -1 ;  /* 0xbf80000002007423 */ /* 0x002fc80000000005 */
[----:B------:R-:W-:-:S04]  /*5ab0*/  FADD.FTZ R0, -R0, -RZ ;  /* 0x800000ff00007221 */ /* 0x000fc80000010100 */
[----:B------:R-:W-:-:S07]  /*5ac0*/  FFMA R0, R5, R0, R5 ;  /* 0x0000000005007223 */ /* 0x000fce0000000005 */
.L_x_39:
[----:B------:R-:W-:Y:S05]  /*5ad0*/  BSYNC B1 ;  /* 0x0000000000017941 */ /* 0x000fea0003800000 */
.L_x_37:
[----:B------:R-:W-:Y:S01]  /*5ae0*/  FSETP.GEU.AND P0, PT, |R2|, 1.175494350822287508e-38, PT ;  /* 0x008000000200780b */ /* 0x000fe20003f0e200 */
[----:B------:R-:W-:-:S12]  /*5af0*/  ULDC UR4, c[0x0][0x600] ;  /* 0x0001800000047ab9 */ /* 0x000fd80000000800 */
[----:B------:R-:W-:-:S04]  /*5b00*/  @!P0 FMUL R2, R2, 16777216 ;  /* 0x4b80000002028820 */ /* 0x000fc80000400000 */
[----:B------:R-:W1:Y:S02]  /*5b10*/  MUFU.LG2 R5, R2 ;  /* 0x0000000200057308 */ /* 0x000e640000000c00 */
[----:B-1----:R-:W-:-:S04]  /*5b20*/  @!P0 FADD R5, R5, -24 ;  /* 0xc1c0000005058421 */ /* 0x002fc80000000000 */
[----:B------:R-:W-:-:S04]  /*5b30*/  FMUL R6, R5, 0.69314718246459960938 ;  /* 0x3f31721805067820 */ /* 0x000fc80000400000 */
[----:B------:R-:W-:-:S07]  /*5b40*/  FFMA R11, R3, UR4, R6 ;  /* 0x00000004030b7c23 */ /* 0x000fce0008000006 */
.L_x_36:
[----:B------:R-:W-:Y:S05]  /*5b50*/  BSYNC B0 ;  /* 0x0000000000007941 */ /* 0x000fea0003800000 */
.L_x_35:
[----:B------:R-:W-:Y:S01]  /*5b60*/  FSETP.NE.AND P0, PT, R15, -R16, PT ;  /* 0x800000100f00720b */ /* 0x000fe20003f05000 */
[----:B------:R-:W-:Y:S01]  /*5b70*/  ULDC UR4, c[0x0][0x608] ;  /* 0x0001820000047ab9 */ /* 0x000fe20000000800 */
[----:B------:R-:W-:Y:S01]  /*5b80*/  BSSY B0, `(.L_x_40) ;  /* 0x000001d000007945 */ /* 0x000fe20003800000 */
[----:B------:R-:W-:-:S04]  /*5b90*/  FMUL R0, R0, UR4 ;  /* 0x0000000400007c20 */ /* 0x000fc80008400000 */
[-C--:B------:R-:W-:Y:S01]  /*5ba0*/  FMUL R23, R88, R0.reuse ;  /* 0x0000000058177220 */ /* 0x080fe20000400000 */
[-C--:B------:R-:W-:Y:S01]  /*5bb0*/  FMUL R89, R89, R0.reuse ;  /* 0x0000000059597220 */ /* 0x080fe20000400000 */
[-C--:B------:R-:W-:Y:S01]  /*5bc0*/  FMUL R25, R92, R0.reuse ;  /* 0x000000005c197220 */ /* 0x080fe20000400000 */
[----:B------:R-:W-:-:S03]  /*5bd0*/  FMUL R93, R93, R0 ;  /* 0x000000005d5d7220 */ /* 0x000fc60000400000 */
[----:B------:R-:W-:Y:S05]  /*5be0*/  @!P0 BRA `(.L_x_41) ;  /* 0x0000000000588947 */ /* 0x000fea0003800000 */
[----:B------:R-:W-:Y:S01]  /*5bf0*/  IADD3 R0, R8, 0x1800000, RZ ;  /* 0x0180000008007810 */ /* 0x000fe20007ffe0ff */
[----:B------:R-:W-:Y:S03]  /*5c00*/  BSSY B1, `(.L_x_42) ;  /* 0x000000d000017945 */ /* 0x000fe60003800000 */
[----:B------:R-:W-:-:S04]  /*5c10*/  LOP3.LUT R0, R0, 0x7f800000, RZ, 0xc0, !PT ;  /* 0x7f80000000007812 */ /* 0x000fc800078ec0ff */
[----:B------:R-:W-:-:S13]  /*5c20*/  ISETP.GT.U32.AND P0, PT, R0, 0x1ffffff, PT ;  /* 0x01ffffff0000780c */ /* 0x000fda0003f04070 */
[----:B------:R-:W-:Y:S05]  /*5c30*/  @P0 BRA `(.L_x_43) ;  /* 0x0000000000140947 */ /* 0x000fea0003800000 */
[----:B------:R-:W-:Y:S02]  /*5c40*/  MOV R2, R8 ;  /* 0x0000000800027202 */ /* 0x000fe40000000f00 */
[----:B------:R-:W-:-:S07]  /*5c50*/  MOV R13, 0x5c70 ;  /* 0x00005c70000d7802 */ /* 0x000fce0000000f00 */
[----:B------:R-:W-:Y:S05]  /*5c60*/  CALL.REL.NOINC `($__internal_0_$__cuda_sm20_rcp_rn_f32_slowpath) ;  /* 0x0000001c00e47944 */ /* 0x000fea0003c00000 */
[----:B------:R-:W-:Y:S01]  /*5c70*/  MOV R10, R5 ;  /* 0x00000005000a7202 */ /* 0x000fe20000000f00 */
[----:B------:R-:W-:Y:S06]  /*5c80*/  BRA `(.L_x_44) ;  /* 0x0000000000107947 */ /* 0x000fec0003800000 */
.L_x_43:
[----:B------:R-:W1:Y:S02]  /*5c90*/  MUFU.RCP R3, R8 ;  /* 0x0000000800037308 */ /* 0x000e640000001000 */
[----:B-1----:R-:W-:-:S04]  /*5ca0*/  FFMA R0, R8, R3, -1 ;  /* 0xbf80000008007423 */ /* 0x002fc80000000003 */
[----:B------:R-:W-:-:S04]  /*5cb0*/  FADD.FTZ R0, -R0, -RZ ;  /* 0x800000ff00007221 */ /* 0x000fc80000010100 */
[----:B------:R-:W-:-:S07]  /*5cc0*/  FFMA R10, R3, R0, R3 ;  /* 0x00000000030a7223 */ /* 0x000fce0000000003 */
.L_x_44:
[----:B------:R-:W-:Y:S05]  /*5cd0*/  BSYNC B1 ;  /* 0x0000000000017941 */ /* 0x000fea0003800000 */
.L_x_42:
[----:B------:R-:W-:Y:S01]  /*5ce0*/  FSETP.GEU.AND P0, PT, |R8|, 1.175494350822287508e-38, PT ;  /* 0x008000000800780b */ /* 0x000fe20003f0e200 */
[----:B------:R-:W-:-:S12]  /*5cf0*/  ULDC UR4, c[0x0][0x600] ;  /* 0x0001800000047ab9 */ /* 0x000fd80000000800 */
[----:B------:R-:W-:-:S04]  /*5d00*/  @!P0 FMUL R8, R8, 16777216 ;  /* 0x4b80000008088820 */ /* 0x000fc80000400000 */
[----:B------:R-:W1:Y:S02]  /*5d10*/  MUFU.LG2 R0, R8 ;  /* 0x0000000800007308 */ /* 0x000e640000000c00 */
[----:B-1----:R-:W-:-:S04]  /*5d20*/  @!P0 FADD R0, R0, -24 ;  /* 0xc1c0000000008421 */ /* 0x002fc80000000000 */
[----:B------:R-:W-:-:S04]  /*5d30*/  FMUL R9, R0, 0.69314718246459960938 ;  /* 0x3f31721800097820 */ /* 0x000fc80000400000 */
[----:B------:R-:W-:-:S07]  /*5d40*/  FFMA R9, R4, UR4, R9 ;  /* 0x0000000404097c23 */ /* 0x000fce0008000009 */
.L_x_41:
[----:B------:R-:W-:Y:S05]  /*5d50*/  BSYNC B0 ;  /* 0x0000000000007941 */ /* 0x000fea0003800000 */
.L_x_40:
[----:B------:R-:W-:Y:S01]  /*5d60*/  UIADD3 UR4, UR36, -0x1, URZ ;  /* 0xffffffff24047890 */ /* 0x000fe2000fffe03f */
[----:B------:R-:W1:Y:S01]  /*5d70*/  S2R R2, SR_TID.X ;  /* 0x0000000000027919 */ /* 0x000e620000002100 */
[----:B------:R-:W-:Y:S01]  /*5d80*/  ULDC UR5, c[0x0][0x608] ;  /* 0x0001820000057ab9 */ /* 0x000fe20000000800 */
[----:B------:R-:W-:Y:S01]  /*5d90*/  ULDC.64 UR8, c[0x0][0x208] ;  /* 0x0000820000087ab9 */ /* 0x000fe20000000a00 */
[----:B------:R-:W-:Y:S02]  /*5da0*/  FMUL R10, R10, UR5 ;  /* 0x000000050a0a7c20 */ /* 0x000fe40008400000 */
[----:B------:R-:W-:Y:S01]  /*5db0*/  ISETP.NE.AND P0, PT, RZ, UR4, PT ;  /* 0x00000004ff007c0c */ /* 0x000fe2000bf05270 */
[----:B------:R-:W-:-:S03]  /*5dc0*/  ULEA UR4, UR36, UR37, 0x3 ;  /* 0x0000002524047291 */ /* 0x000fc6000f8e183f */
[----:B------:R-:W-:-:S04]  /*5dd0*/  SEL R0, RZ, 0x1, P0 ;  /* 0x00000001ff007807 */ /* 0x000fc80000000000 */
[----:B------:R-:W-:-:S04]  /*5de0*/  SHF.L.U32 R0, R0, 0x1f, RZ ;  /* 0x0000001f00007819 */ /* 0x000fc800000006ff */
[----:B------:R-:W2:Y:S01]  /*5df0*/  SYNCS.PHASECHK.TRANS64.TRYWAIT P0, [UR4+0x6098], R0 ;  /* 0x00609800ff0075a7 */ /* 0x000ea20008000144 */
[C---:B-1----:R-:W-:Y:S02]  /*5e00*/  LOP3.LUT P1, R18, R2.reuse, 0x3, RZ, 0xc0, !PT ;  /* 0x0000000302127812 */ /* 0x042fe4000782c0ff */
[----:B------:R-:W-:Y:S01]  /*5e10*/  LOP3.LUT R16, R2, 0x7f, RZ, 0xc0, !PT ;  /* 0x0000007f02107812 */ /* 0x000fe200078ec0ff */
[----:B--2---:R-:W-:Y:S10]  /*5e20*/  @!P0 BRA `(.L_x_45) ;  /* 0x0000001800e48947 */ /* 0x004ff40003800000 */
.L_x_92:
[----:B------:R-:W-:Y:S01]  /*5e30*/  USHF.L.U32 UR42, UR42, 0x6, URZ ;  /* 0x000000062a2a7899 */ /* 0x000fe2000800063f */
[----:B------:R-:W-:Y:S01]  /*5e40*/  BSSY B0, `(.L_x_46) ;  /* 0x0000018000007945 */ /* 0x000fe20003800000 */
[----:B------:R-:W-:-:S03]  /*5e50*/  SHF.R.U32.HI R17, RZ, 0x5, R16 ;  /* 0x00000005ff117819 */ /* 0x000fc60000011610 */
[----:B------:R-:W-:Y:S07]  /*5e60*/  @P1 BRA `(.L_x_47) ;  /* 0x0000000000541947 */ /* 0x000fee0003800000 */
[----:B------:R-:W2:Y:S01]  /*5e70*/  S2UR UR4, SR_CTAID.Y ;  /* 0x00000000000479c3 */ /* 0x000ea20000002600 */
[----:B-1----:R-:W-:Y:S01]  /*5e80*/  SHF.R.U32.HI R0, RZ, 0x2, R2 ;  /* 0x00000002ff007819 */ /* 0x002fe20000011602 */
[----:B------:R-:W-:Y:S01]  /*5e90*/  IMAD.SHL.U32 R3, R17, 0x10, RZ ;  /* 0x0000001011037824 */ /* 0x000fe200078e00ff */
[----:B------:R-:W-:Y:S02]  /*5ea0*/  ULDC.64 UR6, c[0x0][0x688] ;  /* 0x0001a20000067ab9 */ /* 0x000fe40000000a00 */
[----:B------:R-:W-:-:S03]  /*5eb0*/  LOP3.LUT R0, R0, 0x7, RZ, 0xc0, !PT ;  /* 0x0000000700007812 */ /* 0x000fc600078ec0ff */
[----:B------:R-:W1:Y:S01]  /*5ec0*/  S2UR UR5, SR_CTAID.Z ;  /* 0x00000000000579c3 */ /* 0x000e620000002700 */
[----:B------:R-:W-:-:S04]  /*5ed0*/  LOP3.LUT R0, R3, 0xfffffff0, R0, 0xe2, !PT ;  /* 0xfffffff003007812 */ /* 0x000fc800078ee200 */
[----:B------:R-:W-:-:S04]  /*5ee0*/  IADD3 R3, R0, UR42, RZ ;  /* 0x0000002a00037c10 */ /* 0x000fc8000fffe0ff */
[----:B------:R-:W-:Y:S01]  /*5ef0*/  IADD3 R2, R3, 0x8, RZ ;  /* 0x0000000803027810 */ /* 0x000fe20007ffe0ff */
[----:B--2---:R-:W-:-:S04]  /*5f00*/  UIMAD UR4, UR4, UR6, UR42 ;  /* 0x00000006040472a4 */ /* 0x004fc8000f8e022a */
[----:B-1----:R-:W-:-:S03]  /*5f10*/  UIMAD UR4, UR5, UR7, UR4 ;  /* 0x00000007050472a4 */ /* 0x002fc6000f8e0204 */
[----:B------:R-:W-:Y:S02]  /*5f20*/  ULDC UR5, c[0x0][0x288] ;  /* 0x0000a20000057ab9 */ /* 0x000fe40000000800 */
[----:B------:R-:W-:Y:S02]  /*5f30*/  ISETP.GE.U32.AND P0, PT, R3, UR5, PT ;  /* 0x0000000503007c0c */ /* 0x000fe4000bf06070 */
[----:B------:R-:W-:Y:S02]  /*5f40*/  IADD3 R0, P2, R0, UR4, RZ ;  /* 0x0000000400007c10 */ /* 0x000fe4000ff5e0ff */
[----:B------:R-:W-:Y:S01]  /*5f50*/  ISETP.GE.U32.AND P1, PT, R2, UR5, PT ;  /* 0x0000000502007c0c */ /* 0x000fe2000bf26070 */
[----:B------:R-:W-:Y:S01]  /*5f60*/  ULDC.64 UR4, c[0x0][0x680] ;  /* 0x0001a00000047ab9 */ /* 0x000fe20000000a00 */
[----:B------:R-:W-:Y:S02]  /*5f70*/  IADD3.X R3, RZ, RZ, RZ, P2, !PT ;  /* 0x000000ffff037210 */ /* 0x000fe400017fe4ff */
[----:B------:R-:W-:-:S04]  /*5f80*/  LEA R2, P2, R0, UR4, 0x2 ;  /* 0x0000000400027c11 */ /* 0x000fc8000f8410ff */
[----:B------:R-:W-:-:S05]  /*5f90*/  LEA.HI.X R3, R0, UR5, R3, 0x2, P2 ;  /* 0x0000000500037c11 */ /* 0x000fca00090f1403 */
[----:B------:R2:W-:Y:S04]  /*5fa0*/  @!P0 STG.E desc[UR8][R2.64], R11 ;  /* 0x0000000b02008986 */ /* 0x0005e8000c101908 */
[----:B------:R2:W-:Y:S02]  /*5fb0*/  @!P1 STG.E desc[UR8][R2.64+0x20], R9 ;  /* 0x0000200902009986 */ /* 0x0005e4000c101908 */
.L_x_47:
[----:B------:R-:W-:Y:S05]  /*5fc0*/  BSYNC B0 ;  /* 0x0000000000007941 */ /* 0x000fea0003800000 */
.L_x_46:
[----:B------:R-:W-:Y:S01]  /*5fd0*/  ULDC.64 UR4, c[0x0][0x730] ;  /* 0x0001cc0000047ab9 */ /* 0x000fe20000000a00 */
[-C--:B------:R-:W-:Y:S01]  /*5fe0*/  FMUL R27, R90, R10.reuse ;  /* 0x0000000a5a1b7220 */ /* 0x080fe20000400000 */
[----:B------:R-:W-:Y:S01]  /*5ff0*/  ISETP.NE.U32.AND P0, PT, RZ, UR4, PT ;  /* 0x00000004ff007c0c */ /* 0x000fe2000bf05070 */
[-C--:B------:R-:W-:Y:S01]  /*6000*/  FMUL R91, R91, R10.reuse ;  /* 0x0000000a5b5b7220 */ /* 0x080fe20000400000 */
[-C--:B------:R-:W-:Y:S01]  /*6010*/  FMUL R29, R94, R10.reuse ;  /* 0x0000000a5e1d7220 */ /* 0x080fe20000400000 */
[----:B------:R-:W-:Y:S01]  /*6020*/  FMUL R95, R95, R10 ;  /* 0x0000000a5f5f7220 */ /* 0x000fe20000400000 */
[----:B------:R-:W-:-:S13]  /*6030*/  ISETP.NE.AND.EX P0, PT, RZ, UR5, PT, P0 ;  /* 0x00000005ff007c0c */ /* 0x000fda000bf05300 */
[----:B------:R-:W-:Y:S05]  /*6040*/  @P0 BRA `(.L_x_48) ;  /* 0x0000000000200947 */ /* 0x000fea0003800000 */
[----:B------:R-:W-:Y:S02]  /*6050*/  ULDC.64 UR4, c[0x0][0x728] ;  /* 0x0001ca0000047ab9 */ /* 0x000fe40000000a00 */
[----:B------:R-:W-:-:S04]  /*6060*/  ISETP.NE.U32.AND P0, PT, RZ, UR4, PT ;  /* 0x00000004ff007c0c */ /* 0x000fc8000bf05070 */
[----:B------:R-:W-:-:S13]  /*6070*/  ISETP.NE.AND.EX P0, PT, RZ, UR5, PT, P0 ;  /* 0x00000005ff007c0c */ /* 0x000fda000bf05300 */
[----:B------:R-:W-:Y:S05]  /*6080*/  @!P0 BRA `(.L_x_49) ;  /* 0x00000000000c8947 */ /* 0x000fea0003800000 */
[----:B-12---:R-:W1:Y:S02]  /*6090*/  LDC.64 R2, c[0x0][0x728] ;  /* 0x0001ca00ff027b82 */ /* 0x006e640000000a00 */
[----:B-1----:R4:W5:Y:S01]  /*60a0*/  LDG.E R2, desc[UR8][R2.64] ;  /* 0x0000000802027981 */ /* 0x002962000c1e1900 */
[----:B------:R-:W-:Y:S05]  /*60b0*/  BRA `(.L_x_48) ;  /* 0x0000000000047947 */ /* 0x000fea0003800000 */
.L_x_49:
[----:B--2---:R-:W3:Y:S02]  /*60c0*/  LDC R2, c[0x0][0x720] ;  /* 0x0001c800ff027b82 */ /* 0x004ee40000000800 */
.L_x_48:
[----:B-1----:R-:W-:Y:S01]  /*60d0*/  MOV R0, RZ ;  /* 0x000000ff00007202 */ /* 0x002fe20000000f00 */
[----:B---3-5:R-:W-:-:S03]  /*60e0*/  IMAD.MOV.U32 R22, RZ, RZ, R2 ;  /* 0x000000ffff167224 */ /* 0x028fc600078e0002 */
[----:B------:R-:W-:-:S13]  /*60f0*/  LOP3.LUT P0, RZ, R0, 0x9f, RZ, 0xc0, !PT ;  /* 0x0000009f00ff7812 */ /* 0x000fda000780c0ff */
[----:B------:R-:W-:Y:S05]  /*6100*/  @!P0 BRA `(.L_x_50) ;  /* 0x0000000000408947 */ /* 0x000fea0003800000 */
[----:B------:R-:W-:Y:S01]  /*6110*/  MOV R0, 0x0 ;  /* 0x0000000000007802 */ /* 0x000fe20000000f00 */
[----:B------:R-:W-:Y:S01]  /*6120*/  ULDC.64 UR4, c[0x4][0x68] ;  /* 0x01001a0000047ab9 */ /* 0x000fe20000000a00 */
[----:B------:R-:W-:Y:S01]  /*6130*/  ULDC.64 UR6, c[0x4][0x8] ;  /* 0x0100020000067ab9 */ /* 0x000fe20000000a00 */
[----:B------:R-:W-:Y:S01]  /*6140*/  MOV R4, UR4 ;  /* 0x0000000400047c02 */ /* 0x000fe20008000f00 */
[----:B--2-4-:R1:W2:Y:S01]  /*6150*/  LDC.64 R2, c[0x4][R0] ;  /* 0x0100000000027b82 */ /* 0x0142a20000000a00 */
[----:B------:R-:W-:Y:S01]  /*6160*/  MOV R5, UR5 ;  /* 0x0000000500057c02 */ /* 0x000fe20008000f00 */
[----:B------:R-:W-:Y:S01]  /*6170*/  ULDC.64 UR4, c[0x4][0x70] ;  /* 0x01001c0000047ab9 */ /* 0x000fe20000000a00 */
[----:B------:R-:W-:Y:S01]  /*6180*/  MOV R10, UR6 ;  /* 0x00000006000a7c02 */ /* 0x000fe20008000f00 */
[----:B------:R-:W-:Y:S01]  /*6190*/  IMAD.U32 R7, RZ, RZ, UR5 ;  /* 0x00000005ff077e24 */ /* 0x000fe2000f8e00ff */
[----:B------:R-:W-:Y:S01]  /*61a0*/  MOV R6, UR4 ;  /* 0x0000000400067c02 */ /* 0x000fe20008000f00 */
[----:B------:R-:W-:Y:S01]  /*61b0*/  IMAD.MOV.U32 R12, RZ, RZ, 0x1 ;  /* 0x00000001ff0c7424 */ /* 0x000fe200078e00ff */
[----:B------:R-:W-:-:S02]  /*61c0*/  MOV R11, UR7 ;  /* 0x00000007000b7c02 */ /* 0x000fc40008000f00 */
[----:B------:R-:W-:Y:S02]  /*61d0*/  MOV R8, 0x70 ;  /* 0x0000007000087802 */ /* 0x000fe40000000f00 */
[----:B-1----:R-:W-:-:S07]  /*61e0*/  MOV R13, RZ ;  /* 0x000000ff000d7202 */ /* 0x002fce0000000f00 */
[----:B------:R-:W-:-:S07]  /*61f0*/  LEPC R20, `(.L_x_50) ;  /* 0x000000001014794e */ /* 0x000fce0000000000 */
[----:B--2---:R-:W-:Y:S05]  /*6200*/  CALL.ABS.NOINC R2 ;  /* 0x0000000002007343 */ /* 0x004fea0003c00000 */
.L_x_50:
[----:B------:R-:W-:Y:S01]  /*6210*/  UIADD3 UR4, UR36, -0x1, URZ ;  /* 0xffffffff24047890 */ /* 0x000fe2000fffe03f */
[----:B------:R-:W-:-:S05]  /*6220*/  MOV R19, UR37 ;  /* 0x0000002500137c02 */ /* 0x000fca0008000f00 */
[----:B------:R-:W-:-:S05]  /*6230*/  MOV R0, UR4 ;  /* 0x0000000400007c02 */ /* 0x000fca0008000f00 */
[----:B------:R-:W-:-:S05]  /*6240*/  IMAD R19, R0, 0x900, R19 ;  /* 0x0000090000137824 */ /* 0x000fca00078e0213 */
[----:B------:R-:W-:-:S13]  /*6250*/  LOP3.LUT P0, RZ, R19, 0x90, RZ, 0xc0, !PT ;  /* 0x0000009013ff7812 */ /* 0x000fda000780c0ff */
[----:B------:R-:W-:Y:S05]  /*6260*/  @!P0 BRA `(.L_x_51) ;  /* 0x0000000000408947 */ /* 0x000fea0003800000 */
[----:B------:R-:W-:Y:S01]  /*6270*/  MOV R0, 0x0 ;  /* 0x0000000000007802 */ /* 0x000fe20000000f00 */
[----:B------:R-:W-:Y:S01]  /*6280*/  ULDC.64 UR4, c[0x4][0x68] ;  /* 0x01001a0000047ab9 */ /* 0x000fe20000000a00 */
[----:B------:R-:W-:Y:S01]  /*6290*/  ULDC.64 UR6, c[0x4][0x8] ;  /* 0x0100020000067ab9 */ /* 0x000fe20000000a00 */
[----:B------:R-:W-:Y:S01]  /*62a0*/  IMAD.U32 R4, RZ, RZ, UR4 ;  /* 0x00000004ff047e24 */ /* 0x000fe2000f8e00ff */
[----:B--2-4-:R1:W2:Y:S01]  /*62b0*/  LDC.64 R2, c[0x4][R0] ;  /* 0x0100000000027b82 */ /* 0x0142a20000000a00 */
[----:B------:R-:W-:Y:S01]  /*62c0*/  MOV R5, UR5 ;  /* 0x0000000500057c02 */ /* 0x000fe20008000f00 */
[----:B------:R-:W-:Y:S01]  /*62d0*/  ULDC.64 UR4, c[0x4][0x70] ;  /* 0x01001c0000047ab9 */ /* 0x000fe20000000a00 */
[----:B------:R-:W-:Y:S01]  /*62e0*/  IMAD.U32 R10, RZ, RZ, UR6 ;  /* 0x00000006ff0a7e24 */ /* 0x000fe2000f8e00ff */
[----:B------:R-:W-:Y:S02]  /*62f0*/  MOV R6, UR4 ;  /* 0x0000000400067c02 */ /* 0x000fe40008000f00 */
[----:B------:R-:W-:-:S02]  /*6300*/  MOV R7, UR5 ;  /* 0x0000000500077c02 */ /* 0x000fc40008000f00 */
[----:B------:R-:W-:Y:S02]  /*6310*/  MOV R11, UR7 ;  /* 0x00000007000b7c02 */ /* 0x000fe40008000f00 */
[----:B------:R-:W-:Y:S02]  /*6320*/  MOV R8, 0x70 ;  /* 0x0000007000087802 */ /* 0x000fe40000000f00 */
[----:B------:R-:W-:Y:S02]  /*6330*/  MOV R12, 0x1 ;  /* 0x00000001000c7802 */ /* 0x000fe40000000f00 */
[----:B-1----:R-:W-:-:S07]  /*6340*/  MOV R13, RZ ;  /* 0x000000ff000d7202 */ /* 0x002fce0000000f00 */
[----:B------:R-:W-:-:S07]  /*6350*/  LEPC R20, `(.L_x_51) ;  /* 0x000000001014794e */ /* 0x000fce0000000000 */
[----:B--2---:R-:W-:Y:S05]  /*6360*/  CALL.ABS.NOINC R2 ;  /* 0x0000000002007343 */ /* 0x004fea0003c00000 */
.L_x_51:
[----:B------:R-:W1:Y:S01]  /*6370*/  S2R R4, SR_TID.X ;  /* 0x0000000000047919 */ /* 0x000e620000002100 */
[----:B------:R-:W-:Y:S01]  /*6380*/  ULDC.64 UR4, c[0x0][0x730] ;  /* 0x0001cc0000047ab9 */ /* 0x000fe20000000a00 */
[----:B------:R-:W-:Y:S02]  /*6390*/  IADD3 R16, R16, 0x1f, RZ ;  /* 0x0000001f10107810 */ /* 0x000fe40007ffe0ff */
[----:B------:R-:W-:Y:S02]  /*63a0*/  ISETP.NE.U32.AND P0, PT, RZ, UR4, PT ;  /* 0x00000004ff007c0c */ /* 0x000fe4000bf05070 */
[----:B------:R-:W-:Y:S02]  /*63b0*/  LEA R5, R17, R18, 0x4 ;  /* 0x0000001211057211 */ /* 0x000fe400078e20ff */
[----:B------:R-:W-:-:S13]  /*63c0*/  ISETP.NE.AND.EX P0, PT, RZ, UR5, PT, P0 ;  /* 0x00000005ff007c0c */ /* 0x000fda000bf05300 */
[----:B------:R-:W3:Y:S01]  /*63d0*/  @P0 LDC R22, c[0x0][0x720] ;  /* 0x0001c800ff160b82 */ /* 0x000ee20000000800 */
[----:B------:R-:W-:Y:S01]  /*63e0*/  ISETP.GT.U32.AND P0, PT, R16, 0x3e, PT ;  /* 0x0000003e1000780c */ /* 0x000fe20003f04070 */
[----:B-1----:R-:W-:Y:S01]  /*63f0*/  IMAD.SHL.U32 R0, R4, 0x10, RZ ;  /* 0x0000001004007824 */ /* 0x002fe200078e00ff */
[----:B--2-4-:R-:W-:-:S04]  /*6400*/  SHF.R.U32.HI R3, RZ, 0x1, R4 ;  /* 0x00000001ff037819 */ /* 0x014fc80000011604 */
[C---:B------:R-:W-:Y:S02]  /*6410*/  LOP3.LUT R2, R0.reuse, 0x40, RZ, 0xc0, !PT ;  /* 0x0000004000027812 */ /* 0x040fe400078ec0ff */
[----:B------:R-:W-:Y:S02]  /*6420*/  LOP3.LUT R0, R0, 0x80, RZ, 0xc0, !PT ;  /* 0x0000008000007812 */ /* 0x000fe400078ec0ff */
[----:B------:R-:W-:Y:S02]  /*6430*/  LOP3.LUT R2, R2, 0x8, R3, 0xf8, !PT ;  /* 0x0000000802027812 */ /* 0x000fe400078ef803 */
[----:B------:R-:W-:Y:S02]  /*6440*/  SHF.L.U32 R3, R4, 0x1, RZ ;  /* 0x0000000104037819 */ /* 0x000fe400000006ff */
[----:B------:R-:W-:Y:S01]  /*6450*/  LEA R5, R5, R0, 0x4 ;  /* 0x0000000005057211 */ /* 0x000fe200078e20ff */
[-C--:B---3--:R-:W-:Y:S01]  /*6460*/  FMUL R0, R23, R22.reuse ;  /* 0x0000001617007220 */ /* 0x088fe20000400000 */
[----:B------:R-:W-:Y:S01]  /*6470*/  LOP3.LUT R2, R2, 0x8, R3, 0x78, !PT ;  /* 0x0000000802027812 */ /* 0x000fe200078e7803 */
[-C--:B------:R-:W-:Y:S01]  /*6480*/  FMUL R3, R89, R22.reuse ;  /* 0x0000001659037220 */ /* 0x080fe20000400000 */
[-C--:B------:R-:W-:Y:S01]  /*6490*/  FMUL R4, R27, R22.reuse ;  /* 0x000000161b047220 */ /* 0x080fe20000400000 */
[-C--:B------:R-:W-:Y:S01]  /*64a0*/  FMUL R7, R91, R22.reuse ;  /* 0x000000165b077220 */ /* 0x080fe20000400000 */
[-C--:B------:R-:W-:Y:S01]  /*64b0*/  FMUL R6, R25, R22.reuse ;  /* 0x0000001619067220 */ /* 0x080fe20000400000 */
[-C--:B------:R-:W-:Y:S01]  /*64c0*/  FMUL R9, R93, R22.reuse ;  /* 0x000000165d097220 */ /* 0x080fe20000400000 */
[-C--:B------:R-:W-:Y:S01]  /*64d0*/  FMUL R8, R29, R22.reuse ;  /* 0x000000161d087220 */ /* 0x080fe20000400000 */
[----:B------:R-:W-:Y:S01]  /*64e0*/  FMUL R11, R95, R22 ;  /* 0x000000165f0b7220 */ /* 0x000fe20000400000 */
[----:B------:R-:W-:Y:S01]  /*64f0*/  IMAD.IADD R2, R2, 0x1, R5 ;  /* 0x0000000102027824 */ /* 0x000fe200078e0205 */
[----:B------:R-:W-:-:S02]  /*6500*/  F2FP.F16.F32.PACK_AB R12, R3, R0 ;  /* 0x00000000030c723e */ /* 0x000fc400000000ff */
[----:B------:R-:W-:Y:S02]  /*6510*/  F2FP.F16.F32.PACK_AB R13, R7, R4 ;  /* 0x00000004070d723e */ /* 0x000fe400000000ff */
[----:B------:R-:W-:Y:S02]  /*6520*/  F2FP.F16.F32.PACK_AB R14, R9, R6 ;  /* 0x00000006090e723e */ /* 0x000fe400000000ff */
[----:B------:R-:W-:Y:S01]  /*6530*/  F2FP.F16.F32.PACK_AB R15, R11, R8 ;  /* 0x000000080b0f723e */ /* 0x000fe200000000ff */
[----:B------:R-:W-:Y:S06]  /*6540*/  @P0 BRA `(.L_x_52) ;  /* 0x0000000000040947 */ /* 0x000fec0003800000 */
[----:B------:R-:W-:-:S04]  /*6550*/  DEPBAR.LE SB0, 0x0 ;  /* 0x000080000000791a */ /* 0x000fc80000000000 */
.L_x_52:
[----:B------:R-:W-:Y:S05]  /*6560*/  WARPSYNC.ALL ;  /* 0x0000000000007948 */ /* 0x000fea0003800000 */
[----:B------:R-:W-:Y:S01]  /*6570*/  BAR.SYNC.DEFER_BLOCKING 0x1, 0x80 ;  /* 0x0042000000007b1d */ /* 0x000fe20000010000 */
[----:B------:R-:W-:-:S05]  /*6580*/  LEA R2, R2, R19, 0x1 ;  /* 0x0000001302027211 */ /* 0x000fca00078e08ff */
[----:B------:R-:W-:Y:S01]  /*6590*/  BSSY B0, `(.L_x_53) ;  /* 0x0000013000007945 */ /* 0x000fe20003800000 */
[----:B------:R1:W-:Y:S01]  /*65a0*/  STSM.16.M88.4 [R2], R12 ;  /* 0x0000000c02007844 */ /* 0x0003e20000000200 */
[----:B------:R-:W-:Y:S01]  /*65b0*/  @!PT LDS RZ, [RZ] ;  /* 0x00000000fffff984 */ /* 0x000fe20000000800 */
[----:B------:R-:W-:Y:S01]  /*65c0*/  @!PT LDS RZ, [RZ] ;  /* 0x00000000fffff984 */ /* 0x000fe20000000800 */
[----:B------:R-:W-:Y:S01]  /*65d0*/  @!PT LDS RZ, [RZ] ;  /* 0x00000000fffff984 */ /* 0x000fe20000000800 */
[----:B------:R-:W-:Y:S01]  /*65e0*/  @!PT LDS RZ, [RZ] ;  /* 0x00000000fffff984 */ /* 0x000fe20000000800 */
[----:B------:R2:W-:Y:S06]  /*65f0*/  MEMBAR.ALL.CTA ;  /* 0x0000000000007992 */ /* 0x0005ec0000008000 */
[----:B--2---:R-:W2:Y:S02]  /*6600*/  FENCE.VIEW.ASYNC.S ;  /* 0x00000000000073c6 */ /* 0x004ea40000000000 */
[----:B--2---:R-:W-:Y:S06]  /*6610*/  BAR.SYNC.DEFER_BLOCKING 0x1, 0x80 ;  /* 0x0042000000007b1d */ /* 0x004fec0000010000 */
[----:B------:R-:W-:Y:S05]  /*6620*/  @P0 BRA `(.L_x_54) ;  /* 0x0000000000240947 */ /* 0x000fea0003800000 */
[----:B------:R-:W-:Y:S01]  /*6630*/  S2UR UR44, SR_CTAID.Z ;  /* 0x00000000002c79c3 */ /* 0x000fe20000002700 */
[----:B------:R-:W-:Y:S01]  /*6640*/  ULDC.64 UR4, c[0x0][0x198] ;  /* 0x0000660000047ab9 */ /* 0x000fe20000000a00 */
[----:B------:R-:W-:Y:S01]  /*6650*/  R2UR UR40, R19 ;  /* 0x00000000132872ca */ /* 0x000fe200000e0000 */
[----:B------:R-:W-:Y:S01]  /*6660*/  UIADD3 UR4, UP0, UR4, 0x670, URZ ;  /* 0x0000067004047890 */ /* 0x000fe2000ff1e03f */
[----:B------:R-:W-:-:S03]  /*6670*/  UMOV UR41, URZ ;  /* 0x0000003f00297c82 */ /* 0x000fc60008000000 */
[----:B------:R-:W-:Y:S01]  /*6680*/  UIADD3.X UR5, URZ, UR5, URZ, UP0, !UPT ;  /* 0x000000053f057290 */ /* 0x000fe200087fe43f */
[----:B------:R-:W2:Y:S08]  /*6690*/  S2UR UR43, SR_CTAID.Y ;  /* 0x00000000002b79c3 */ /* 0x000eb00000002600 */
[----:B--2---:R2:W-:Y:S02]  /*66a0*/  UTMASTG.4D [UR40], [UR4] ;  /* 0x00000028040073b5 */ /* 0x0045e40008018000 */
[----:B--2---:R0:W-:Y:S02]  /*66b0*/  UTMACMDFLUSH ;  /* 0x00000000000079b7 */ /* 0x0041e40000000000 */
.L_x_54:
[----:B------:R-:W-:Y:S05]  /*66c0*/  BSYNC B0 ;  /* 0x0000000000007941 */ /* 0x000fea0003800000 */
.L_x_53:
[----:B------:R-:W-:Y:S01]  /*66d0*/  UIADD3 UR36, UR36, -0x1, URZ ;  /* 0xffffffff24247890 */ /* 0x000fe2000fffe03f */
[----:B------:R-:W-:-:S04]  /*66e0*/  DEPBAR.LE SB0, 0x0 ;  /* 0x000080000000791a */ /* 0x000fc80000000000 */
[----:B------:R-:W-:-:S04]  /*66f0*/  USHF.L.U32 UR4, UR36, 0x3, URZ ;  /* 0x0000000324047899 */ /* 0x000fc8000800063f */
[----:B------:R-:W-:-:S04]  /*6700*/  ULOP3.LUT UR4, UR4, 0x8, URZ, 0xe2, !UPT ;  /* 0x0000000804047892 */ /* 0x000fc8000f8ee23f */
[----:B------:R-:W-:-:S06]  /*6710*/  ULOP3.LUT UR4, UR4, 0x18, URZ, 0x3c, !UPT ;  /* 0x0000001804047892 */ /* 0x000fcc000f8e3c3f */
[----:B------:R-:W-:-:S04]  /*6720*/  MOV R0, UR4 ;  /* 0x0000000400007c02 */ /* 0x000fc80008000f00 */
[----:B------:R-:W-:Y:S01]  /*6730*/  SYNCS.ARRIVE.TRANS64.A1T0 RZ, [R0+UR37+0x6090], RZ ;  /* 0x006090ff00ff79a7 */ /* 0x000fe20008100025 */
[----:B------:R-:W-:Y:S05]  /*6740*/  EXIT ;  /* 0x000000000000794d */ /* 0x000fea0003800000 */
.L_x_6:
[----:B------:R-:W-:-:S08]  /*6750*/  UISETP.NE.AND UP0, UPT, UR7, 0x1, UPT ;  /* 0x000000010700788c */ /* 0x000fd0000bf05270 */
[----:B------:R-:W1:-:S00]  /*6760*/  USETMAXREG.DEALLOC.CTAPOOL 0x18 ;  /* 0x00000018000079c8 */ /* 0x000e4000080e0500 */
[----:B------:R-:W-:-:S13]  /*6770*/  PLOP3.LUT P0, PT, PT, PT, UP0, 0x80, 0x0 ;  /* 0x000000000000781c */ /* 0x000fda0003f0f008 */
[----:B------:R-:W-:Y:S05]  /*6780*/  @P0 EXIT ;  /* 0x000000000000094d */ /* 0x000fea0003800000 */
[----:B------:R-:W2:Y:S01]  /*6790*/  S2UR UR11, SR_CTAID.X ;  /* 0x00000000000b79c3 */ /* 0x000ea20000002500 */
[----:B------:R-:W-:Y:S01]  /*67a0*/  ELECT P3, URZ, PT ;  /* 0x00000000003f782f */ /* 0x000fe20003860000 */
[----:B------:R-:W-:Y:S01]  /*67b0*/  BSSY B0, `(.L_x_55) ;  /* 0x0000029000007945 */ /* 0x000fe20003800000 */
[----:B-1----:R-:W-:Y:S01]  /*67c0*/  MOV R0, RZ ;  /* 0x000000ff00007202 */ /* 0x002fe20000000f00 */
[----:B------:R-:W-:Y:S01]  /*67d0*/  IMAD.MOV.U32 R3, RZ, RZ, RZ ;  /* 0x000000ffff037224 */ /* 0x000fe200078e00ff */
[----:B------:R-:W-:-:S03]  /*67e0*/  MOV R7, RZ ;  /* 0x000000ff00077202 */ /* 0x000fc60000000f00 */
[----:B------:R-:W1:Y:S08]  /*67f0*/  S2UR UR20, SR_CTAID.Y ;  /* 0x00000000001479c3 */ /* 0x000e700000002600 */
[----:B------:R-:W3:Y:S01]  /*6800*/  S2UR UR21, SR_CTAID.Z ;  /* 0x00000000001579c3 */ /* 0x000ee20000002700 */
[----:B--2---:R-:W-:Y:S01]  /*6810*/  USHF.L.U32 UR11, UR11, 0x7, URZ ;  /* 0x000000070b0b7899 */ /* 0x004fe2000800063f */
[----:B------:R-:W-:Y:S11]  /*6820*/  @!P3 BRA `(.L_x_56) ;  /* 0x000000000084b947 */ /* 0x000ff60003800000 */
[----:B------:R-:W2:Y:S01]  /*6830*/  S2R R3, SR_CgaCtaId ;  /* 0x0000000000037919 */ /* 0x000ea20000008800 */
[----:B------:R-:W-:Y:S02]  /*6840*/  MOV R2, 0x400 ;  /* 0x0000040000027802 */ /* 0x000fe40000000f00 */
[----:B------:R-:W-:Y:S02]  /*6850*/  MOV R4, 0x1 ;  /* 0x0000000100047802 */ /* 0x000fe40000000f00 */
[----:B--2---:R-:W-:Y:S02]  /*6860*/  LEA R3, R3, R2, 0x18 ;  /* 0x0000000203037211 */ /* 0x004fe400078ec0ff */
[----:B------:R-:W-:-:S04]  /*6870*/  SHF.L.U32 R2, R4, 0x1f, RZ ;  /* 0x0000001f04027819 */ /* 0x000fc800000006ff */
[----:B------:R-:W2:Y:S02]  /*6880*/  SYNCS.PHASECHK.TRANS64.TRYWAIT P0, [R3+URZ+0x6060], R2 ;  /* 0x00606002030075a7 */ /* 0x000ea4000800017f */
[----:B--2---:R-:W-:Y:S05]  /*6890*/  @!P0 BRA `(.L_x_57) ;  /* 0x0000001000608947 */ /* 0x004fea0003800000 */
.L_x_93:
[----:B------:R-:W-:Y:S01]  /*68a0*/  ULOP3.LUT UR4, UR6, 0x2, URZ, 0xfc, !UPT ;  /* 0x0000000206047892 */ /* 0x000fe2000f8efc3f */
[----:B--2---:R-:W-:-:S03]  /*68b0*/  @P2 MOV R2, 0x800 ;  /* 0x0000080000022802 */ /* 0x004fc60000000f00 */
[----:B------:R-:W-:Y:S01]  /*68c0*/  UPRMT UR4, UR4, 0x9910, URZ ;  /* 0x0000991004047896 */ /* 0x000fe2000800003f */
[----:B------:R2:W-:Y:S03]  /*68d0*/  @P2 SYNCS.ARRIVE.TRANS64 RZ, [R3+URZ+0x6050], R2 ;  /* 0x0060500203ff29a7 */ /* 0x0005e6000800003f */
[----:B------:R-:W-:-:S06]  /*68e0*/  UISETP.NE.AND UP0, UPT, UR4, 0x2, UPT ;  /* 0x000000020400788c */ /* 0x000fcc000bf05270 */
[----:B------:R-:W-:-:S13]  /*68f0*/  PLOP3.LUT P0, PT, PT, PT, UP0, 0x80, 0x0 ;  /* 0x000000000000781c */ /* 0x000fda0003f0f008 */
[----:B--2---:R-:W-:Y:S05]  /*6900*/  @P0 BRA `(.L_x_58) ;  /* 0x0000000000040947 */ /* 0x004fea0003800000 */
[----:B-1-3--:R-:W-:Y:S01]  /*6910*/  BPT.TRAP 0x1 ;  /* 0x000000040000795c */ /* 0x00afe20000300000 */
.L_x_58:
[----:B------:R-:W-:-:S04]  /*6920*/  LOP3.LUT P0, RZ, R6, 0x1f, RZ, 0xc0, !PT ;  /* 0x0000001f06ff7812 */ /* 0x000fc8000780c0ff */
[----:B------:R-:W-:-:S13]  /*6930*/  PLOP3.LUT P0, PT, P0, P2, PT, 0x2a, 0x0 ;  /* 0x000000000000781c */ /* 0x000fda0000704572 */
[----:B------:R-:W-:Y:S05]  /*6940*/  @P0 BRA `(.L_x_59) ;  /* 0x0000000000040947 */ /* 0x000fea0003800000 */
[----:B-1-3--:R-:W-:Y:S01]  /*6950*/  BPT.TRAP 0x1 ;  /* 0x000000040000795c */ /* 0x00afe20000300000 */
.L_x_59:
[----:B------:R-:W-:Y:S01]  /*6960*/  R2UR UR8, R3 ;  /* 0x00000000030872ca */ /* 0x000fe200000e0000 */
[----:B------:R-:W-:Y:S01]  /*6970*/  ULDC.64 UR4, c[0x0][0x198] ;  /* 0x0000660000047ab9 */ /* 0x000fe20000000a00 */
[----:B------:R-:W-:Y:S01]  /*6980*/  UMOV UR14, 0x0 ;  /* 0x00000000000e7882 */ /* 0x000fe20000000000 */
[----:B------:R-:W-:Y:S01]  /*6990*/  UIADD3 UR4, UP0, UR4, 0xf0, URZ ;  /* 0x000000f004047890 */ /* 0x000fe2000ff1e03f */
[----:B------:R-:W-:Y:S01]  /*69a0*/  MOV R3, 0x1 ;  /* 0x0000000100037802 */ /* 0x000fe20000000f00 */
[----:B------:R-:W-:Y:S01]  /*69b0*/  UMOV UR15, 0x10000000 ;  /* 0x10000000000f7882 */ /* 0x000fe20000000000 */
[----:B------:R-:W-:Y:S01]  /*69c0*/  UMOV UR10, URZ ;  /* 0x0000003f000a7c82 */ /* 0x000fe20008000000 */
[----:B------:R-:W-:Y:S01]  /*69d0*/  UIADD3.X UR5, URZ, UR5, URZ, UP0, !UPT ;  /* 0x000000053f057290 */ /* 0x000fe200087fe43f */
[----:B------:R-:W-:Y:S01]  /*69e0*/  MOV R7, 0x40 ;  /* 0x0000004000077802 */ /* 0x000fe20000000f00 */
[----:B-1----:R-:W-:Y:S01]  /*69f0*/  UMOV UR12, UR20 ;  /* 0x00000014000c7c82 */ /* 0x002fe20008000000 */
[----:B---3--:R-:W-:-:S03]  /*6a00*/  UMOV UR13, UR21 ;  /* 0x00000015000d7c82 */ /* 0x008fc60008000000 */
[----:B------:R-:W-:-:S09]  /*6a10*/  UIADD3 UR9, UR8, 0x6050, URZ ;  /* 0x0000605008097890 */ /* 0x000fd2000fffe03f */
[----:B------:R2:W-:Y:S02]  /*6a20*/  UTMALDG.4D [UR8], [UR4], desc[UR14] ;  /* 0x00000e08040075b4 */ /* 0x0005e40008019000 */
[----:B--2---:R-:W-:Y:S01]  /*6a30*/  NOP ;  /* 0x0000000000007918 */ /* 0x004fe20000000000 */
.L_x_56:
[----:B-1-3--:R-:W-:Y:S05]  /*6a40*/  BSYNC B0 ;  /* 0x0000000000007941 */ /* 0x00afea0003800000 */
.L_x_55:
[----:B------:R-:W1:Y:S01]  /*6a50*/  LDC R2, c[0x0][0x28c] ;  /* 0x0000a300ff027b82 */ /* 0x000e620000000800 */
[----:B------:R-:W-:Y:S01]  /*6a60*/  BSSY B0, `(.L_x_60) ;  /* 0x0000023000007945 */ /* 0x000fe20003800000 */
[----:B-1----:R-:W-:-:S13]  /*6a70*/  ISETP.GT.AND P4, PT, R2, RZ, P3 ;  /* 0x000000ff0200720c */ /* 0x002fda0001f84270 */
[----:B------:R-:W-:Y:S05]  /*6a80*/  @!P4 BRA `(.L_x_61) ;  /* 0x000000000080c947 */ /* 0x000fea0003800000 */
[----:B------:R-:W1:Y:S01]  /*6a90*/  S2R R5, SR_CgaCtaId ;  /* 0x0000000000057919 */ /* 0x000e620000008800 */
[----:B------:R-:W-:-:S04]  /*6aa0*/  MOV R0, 0x400 ;  /* 0x0000040000007802 */ /* 0x000fc80000000f00 */
[----:B-1----:R-:W-:Y:S01]  /*6ab0*/  LEA R5, R5, R0, 0x18 ;  /* 0x0000000005057211 */ /* 0x002fe200078ec0ff */
[----:B------:R-:W-:-:S05]  /*6ac0*/  IMAD.MOV.U32 R0, RZ, RZ, 0x1 ;  /* 0x00000001ff007424 */ /* 0x000fca00078e00ff */
[----:B------:R-:W-:-:S04]  /*6ad0*/  SHF.L.U32 R0, R0, 0x1f, RZ ;  /* 0x0000001f00007819 */ /* 0x000fc800000006ff */
[----:B------:R-:W1:Y:S02]  /*6ae0*/  SYNCS.PHASECHK.TRANS64.TRYWAIT P0, [R5+URZ+0x6028], R0 ;  /* 0x00602800050075a7 */ /* 0x000e64000800017f */
[----:B-1----:R-:W-:Y:S05]  /*6af0*/  @!P0 BRA `(.L_x_62) ;  /* 0x0000000c00dc8947 */ /* 0x002fea0003800000 */
.L_x_94:
[----:B------:R-:W-:Y:S01]  /*6b00*/  ULOP3.LUT UR4, UR6, 0x2, URZ, 0xfc, !UPT ;  /* 0x0000000206047892 */ /* 0x000fe2000f8efc3f */
[----:B-1----:R-:W-:-:S03]  /*6b10*/  @P2 MOV R0, 0x1000 ;  /* 0x0000100000002802 */ /* 0x002fc60000000f00 */
[----:B------:R-:W-:Y:S01]  /*6b20*/  UPRMT UR4, UR4, 0x9910, URZ ;  /* 0x0000991004047896 */ /* 0x000fe2000800003f */
[----:B------:R1:W-:Y:S03]  /*6b30*/  @P2 SYNCS.ARRIVE.TRANS64 RZ, [R5+URZ+0x6000], R0 ;  /* 0x0060000005ff29a7 */ /* 0x0003e6000800003f */
[----:B------:R-:W-:-:S06]  /*6b40*/  UISETP.NE.AND UP0, UPT, UR4, 0x2, UPT ;  /* 0x000000020400788c */ /* 0x000fcc000bf05270 */
[----:B------:R-:W-:-:S13]  /*6b50*/  PLOP3.LUT P0, PT, PT, PT, UP0, 0x80, 0x0 ;  /* 0x000000000000781c */ /* 0x000fda0003f0f008 */
[----:B-1----:R-:W-:Y:S05]  /*6b60*/  @P0 BRA `(.L_x_63) ;  /* 0x0000000000040947 */ /* 0x002fea0003800000 */
[----:B------:R-:W-:Y:S01]  /*6b70*/  BPT.TRAP 0x1 ;  /* 0x000000040000795c */ /* 0x000fe20000300000 */
.L_x_63:
[----:B------:R-:W-:-:S04]  /*6b80*/  LOP3.LUT P0, RZ, R6, 0x1f, RZ, 0xc0, !PT ;  /* 0x0000001f06ff7812 */ /* 0x000fc8000780c0ff */
[----:B------:R-:W-:-:S13]  /*6b90*/  PLOP3.LUT P0, PT, P0, P2, PT, 0x2a, 0x0 ;  /* 0x000000000000781c */ /* 0x000fda0000704572 */
[----:B------:R-:W-:Y:S05]  /*6ba0*/  @P0 BRA `(.L_x_64) ;  /* 0x0000000000040947 */ /* 0x000fea0003800000 */
[----:B------:R-:W-:Y:S01]  /*6bb0*/  BPT.TRAP 0x1 ;  /* 0x000000040000795c */ /* 0x000fe20000300000 */
.L_x_64:
        /* <DEDUP_REMOVED lines=8> */
[----:B------:R-:W-:-:S05]  /*6c40*/  UMOV UR19, URZ ;  /* 0x0000003f00137c82 */ /* 0x000fca0008000000 */
[----:B------:R-:W-:Y:S02]  /*6c50*/  UIADD3 UR16, UR17, 0x1000, URZ ;  /* 0x0000100011107890 */ /* 0x000fe4000fffe03f */
[----:B------:R-:W-:-:S09]  /*6c60*/  UIADD3 UR17, UR17, 0x6000, URZ ;  /* 0x0000600011117890 */ /* 0x000fd2000fffe03f */
[----:B------:R1:W-:Y:S02]  /*6c70*/  UTMALDG.4D [UR16], [UR4], desc[UR8] ;  /* 0x00000810040075b4 */ /* 0x0003e40008019000 */
[----:B-1----:R-:W-:Y:S01]  /*6c80*/  NOP ;  /* 0x0000000000007918 */ /* 0x002fe20000000000 */
.L_x_61:
[----:B------:R-:W-:Y:S05]  /*6c90*/  BSYNC B0 ;  /* 0x0000000000007941 */ /* 0x000fea0003800000 */
.L_x_60:
[----:B------:R-:W-:Y:S04]  /*6ca0*/  BSSY B0, `(.L_x_65) ;  /* 0x0000025000007945 */ /* 0x000fe80003800000 */
[----:B------:R-:W-:Y:S05]  /*6cb0*/  @!P3 BRA `(.L_x_66) ;  /* 0x00000000008cb947 */ /* 0x000fea0003800000 */
[----:B------:R-:W1:Y:S01]  /*6cc0*/  S2R R5, SR_CgaCtaId ;  /* 0x0000000000057919 */ /* 0x000e620000008800 */
[----:B------:R-:W-:-:S04]  /*6cd0*/  MOV R4, 0x400 ;  /* 0x0000040000047802 */ /* 0x000fc80000000f00 */
[----:B-1----:R-:W-:Y:S02]  /*6ce0*/  LEA R8, R5, R4, 0x18 ;  /* 0x0000000405087211 */ /* 0x002fe400078ec0ff */
[----:B------:R-:W-:Y:S02]  /*6cf0*/  MOV R5, 0x1 ;  /* 0x0000000100057802 */ /* 0x000fe40000000f00 */
[----:B------:R-:W-:Y:S02]  /*6d00*/  LEA R4, R3, R8, 0x3 ;  /* 0x0000000803047211 */ /* 0x000fe400078e18ff */
[----:B------:R-:W-:-:S04]  /*6d10*/  SHF.L.U32 R5, R5, 0x1f, RZ ;  /* 0x0000001f05057819 */ /* 0x000fc800000006ff */
[----:B------:R-:W1:Y:S02]  /*6d20*/  SYNCS.PHASECHK.TRANS64.TRYWAIT P0, [R4+URZ+0x6060], R5 ;  /* 0x00606005040075a7 */ /* 0x000e64000800017f */
[----:B-1----:R-:W-:Y:S05]  /*6d30*/  @!P0 BRA `(.L_x_67) ;  /* 0x0000000c00608947 */ /* 0x002fea0003800000 */
.L_x_95:
[----:B------:R-:W-:Y:S01]  /*6d40*/  ULOP3.LUT UR4, UR6, 0x2, URZ, 0xfc, !UPT ;  /* 0x0000000206047892 */ /* 0x000fe2000f8efc3f */
[----:B-1----:R-:W-:-:S03]  /*6d50*/  @P2 IMAD.MOV.U32 R5, RZ, RZ, 0x800 ;  /* 0x00000800ff052424 */ /* 0x002fc600078e00ff */
[----:B------:R-:W-:Y:S01]  /*6d60*/  UPRMT UR4, UR4, 0x9910, URZ ;  /* 0x0000991004047896 */ /* 0x000fe2000800003f */
[----:B------:R1:W-:Y:S03]  /*6d70*/  @P2 SYNCS.ARRIVE.TRANS64 RZ, [R4+URZ+0x6050], R5 ;  /* 0x0060500504ff29a7 */ /* 0x0003e6000800003f */
[----:B------:R-:W-:-:S06]  /*6d80*/  UISETP.NE.AND UP0, UPT, UR4, 0x2, UPT ;  /* 0x000000020400788c */ /* 0x000fcc000bf05270 */
[----:B------:R-:W-:-:S13]  /*6d90*/  PLOP3.LUT P0, PT, PT, PT, UP0, 0x80, 0x0 ;  /* 0x000000000000781c */ /* 0x000fda0003f0f008 */
[----:B-1----:R-:W-:Y:S05]  /*6da0*/  @P0 BRA `(.L_x_68) ;  /* 0x0000000000040947 */ /* 0x002fea0003800000 */
[----:B------:R-:W-:Y:S01]  /*6db0*/  BPT.TRAP 0x1 ;  /* 0x000000040000795c */ /* 0x000fe20000300000 */
.L_x_68:
[----:B------:R-:W-:-:S04]  /*6dc0*/  LOP3.LUT P0, RZ, R6, 0x1f, RZ, 0xc0, !PT ;  /* 0x0000001f06ff7812 */ /* 0x000fc8000780c0ff */
[----:B------:R-:W-:-:S13]  /*6dd0*/  PLOP3.LUT P0, PT, P0, P2, PT, 0x2a, 0x0 ;  /* 0x000000000000781c */ /* 0x000fda0000704572 */
[----:B------:R-:W-:Y:S05]  /*6de0*/  @P0 BRA `(.L_x_69) ;  /* 0x0000000000040947 */ /* 0x000fea0003800000 */
[----:B------:R-:W-:Y:S01]  /*6df0*/  BPT.TRAP 0x1 ;  /* 0x000000040000795c */ /* 0x000fe20000300000 */
.L_x_69:
[----:B------:R-:W-:Y:S01]  /*6e00*/  R2UR UR16, R3 ;  /* 0x00000000031072ca */ /* 0x000fe200000e0000 */
[----:B------:R-:W-:Y:S01]  /*6e10*/  ULDC.64 UR8, c[0x0][0x198] ;  /* 0x0000660000087ab9 */ /* 0x000fe20000000a00 */
[----:B------:R-:W-:Y:S01]  /*6e20*/  R2UR UR4, R8 ;  /* 0x00000000080472ca */ /* 0x000fe200000e0000 */
[----:B------:R-:W-:Y:S01]  /*6e30*/  UIADD3 UR8, UP0, UR8, 0xf0, URZ ;  /* 0x000000f008087890 */ /* 0x000fe2000ff1e03f */
[----:B------:R-:W-:Y:S01]  /*6e40*/  R2UR UR19, R7 ;  /* 0x00000000071372ca */ /* 0x000fe200000e0000 */
[----:B------:R-:W-:Y:S01]  /*6e50*/  UMOV UR5, 0x10000000 ;  /* 0x1000000000057882 */ /* 0x000fe20000000000 */
[----:B------:R-:W-:Y:S01]  /*6e60*/  R2UR UR17, R4 ;  /* 0x00000000041172ca */ /* 0x000fe200000e0000 */
[----:B------:R-:W-:Y:S01]  /*6e70*/  UIADD3.X UR9, URZ, UR9, URZ, UP0, !UPT ;  /* 0x000000093f097290 */ /* 0x000fe200087fe43f */
[----:B------:R-:W-:-:S07]  /*6e80*/  UMOV UR18, URZ ;  /* 0x0000003f00127c82 */ /* 0x000fce0008000000 */
[----:B------:R-:W-:Y:S02]  /*6e90*/  ULEA UR16, UR16, UR4, 0xb ;  /* 0x0000000410107291 */ /* 0x000fe4000f8e583f */
[----:B------:R-:W-:Y:S02]  /*6ea0*/  UIADD3 UR19, UR11, UR19, URZ ;  /* 0x000000130b137290 */ /* 0x000fe4000fffe03f */
[----:B------:R-:W-:Y:S01]  /*6eb0*/  UIADD3 UR17, UR17, 0x6050, URZ ;  /* 0x0000605011117890 */ /* 0x000fe2000fffe03f */
[----:B------:R-:W-:-:S08]  /*6ec0*/  UMOV UR4, 0x0 ;  /* 0x0000000000047882 */ /* 0x000fd00000000000 */
[----:B------:R1:W-:Y:S02]  /*6ed0*/  UTMALDG.4D [UR16], [UR8], desc[UR4] ;  /* 0x00000410080075b4 */ /* 0x0003e40008019000 */
[----:B-1----:R-:W-:Y:S01]  /*6ee0*/  NOP ;  /* 0x0000000000007918 */ /* 0x002fe20000000000 */
.L_x_66:
[----:B------:R-:W-:Y:S05]  /*6ef0*/  BSYNC B0 ;  /* 0x0000000000007941 */ /* 0x000fea0003800000 */
.L_x_65:
[----:B------:R-:W-:Y:S01]  /*6f00*/  BSSY B0, `(.L_x_70) ;  /* 0x0000027000007945 */ /* 0x000fe20003800000 */
[----:B------:R-:W-:-:S03]  /*6f10*/  MOV R8, RZ ;  /* 0x000000ff00087202 */ /* 0x000fc60000000f00 */
        /* <DEDUP_REMOVED lines=9> */
.L_x_96:
        /* <DEDUP_REMOVED lines=8> */
.L_x_73:
[----:B------:R-:W-:-:S04]  /*7030*/  LOP3.LUT P0, RZ, R6, 0x1f, RZ, 0xc0, !PT ;  /* 0x0000001f06ff7812 */ /* 0x000fc8000780c0ff */
[----:B------:R-:W-:-:S13]  /*7040*/  PLOP3.LUT P0, PT, P0, P2, PT, 0x2a, 0x0 ;  /* 0x000000000000781c */ /* 0x000fda0000704572 */
[----:B------:R-:W-:Y:S05]  /*7050*/  @P0 BRA `(.L_x_74) ;  /* 0x0000000000040947 */ /* 0x000fea0003800000 */
[----:B------:R-:W-:Y:S01]  /*7060*/  BPT.TRAP 0x1 ;  /* 0x000000040000795c */ /* 0x000fe20000300000 */
.L_x_74:
[C---:B------:R-:W-:Y:S01]  /*7070*/  IMAD R5, R0.reuse, 0x1000, R5 ;  /* 0x0000100000057824 */ /* 0x040fe200078e0205 */
[----:B------:R-:W-:Y:S01]  /*7080*/  R2UR UR17, R3 ;  /* 0x00000000031172ca */ /* 0x000fe200000e0000 */
[----:B------:R-:W-:Y:S01]  /*7090*/  ULDC.64 UR4, c[0x0][0x198] ;  /* 0x0000660000047ab9 */ /* 0x000fe20000000a00 */
[----:B------:R-:W-:Y:S01]  /*70a0*/  UMOV UR8, 0x0 ;  /* 0x0000000000087882 */ /* 0x000fe20000000000 */
[----:B------:R-:W-:Y:S01]  /*70b0*/  UIADD3 UR4, UP0, UR4, 0x2f0, URZ ;  /* 0x000002f004047890 */ /* 0x000fe2000ff1e03f */
[----:B------:R-:W-:Y:S01]  /*70c0*/  R2UR UR16, R5 ;  /* 0x00000000051072ca */ /* 0x000fe200000e0000 */
[----:B------:R-:W-:Y:S01]  /*70d0*/  UMOV UR9, 0x10000000 ;  /* 0x1000000000097882 */ /* 0x000fe20000000000 */
[----:B------:R-:W-:Y:S01]  /*70e0*/  UMOV UR18, URZ ;  /* 0x0000003f00127c82 */ /* 0x000fe20008000000 */
[----:B------:R-:W-:Y:S01]  /*70f0*/  UIADD3.X UR5, URZ, UR5, URZ, UP0, !UPT ;  /* 0x000000053f057290 */ /* 0x000fe200087fe43f */
[----:B------:R-:W-:Y:S01]  /*7100*/  IADD3 R0, R0, 0x1, RZ ;  /* 0x0000000100007810 */ /* 0x000fe20007ffe0ff */
[----:B------:R-:W-:Y:S01]  /*7110*/  UMOV UR19, URZ ;  /* 0x0000003f00137c82 */ /* 0x000fe20008000000 */
[----:B------:R-:W-:-:S03]  /*7120*/  MOV R8, 0x1 ;  /* 0x0000000100087802 */ /* 0x000fc60000000f00 */
[----:B------:R-:W-:-:S04]  /*7130*/  UIADD3 UR17, UR17, 0x6000, URZ ;  /* 0x0000600011117890 */ /* 0x000fc8000fffe03f */
[----:B------:R-:W-:-:S09]  /*7140*/  UIADD3 UR16, UR16, 0x1000, URZ ;  /* 0x0000100010107890 */ /* 0x000fd2000fffe03f */
[----:B------:R1:W-:Y:S02]  /*7150*/  UTMALDG.4D [UR16], [UR4], desc[UR8] ;  /* 0x00000810040075b4 */ /* 0x0003e40008019000 */
[----:B-1----:R-:W-:Y:S01]  /*7160*/  NOP ;  /* 0x0000000000007918 */ /* 0x002fe20000000000 */
.L_x_71:
[----:B------:R-:W-:Y:S05]  /*7170*/  BSYNC B0 ;  /* 0x0000000000007941 */ /* 0x000fea0003800000 */
.L_x_70:
[----:B------:R-:W-:-:S13]  /*7180*/  ISETP.GE.AND P0, PT, R2, 0x81, PT ;  /* 0x000000810200780c */ /* 0x000fda0003f06270 */
[----:B------:R-:W-:Y:S05]  /*7190*/  @!P0 EXIT ;  /* 0x000000000000894d */ /* 0x000fea0003800000 */
[----:B------:R-:W-:Y:S01]  /*71a0*/  IADD3 R2, R2, 0x7f, RZ ;  /* 0x0000007f02027810 */ /* 0x000fe20007ffe0ff */
[----:B------:R-:W-:Y:S01]  /*71b0*/  BSSY B0, `(.L_x_75) ;  /* 0x000005b000007945 */ /* 0x000fe20003800000 */
[----:B------:R-:W-:Y:S02]  /*71c0*/  LOP3.LUT P0, RZ, R6, 0x1f, RZ, 0xc0, !PT ;  /* 0x0000001f06ff7812 */ /* 0x000fe4000780c0ff */
[----:B------:R-:W-:Y:S02]  /*71d0*/  SHF.R.S32.HI R3, RZ, 0x1f, R2 ;  /* 0x0000001fff037819 */ /* 0x000fe40000011402 */
[----:B------:R-:W-:Y:S02]  /*71e0*/  PLOP3.LUT P0, PT, P0, P2, PT, 0x2a, 0x0 ;  /* 0x000000000000781c */ /* 0x000fe40000704572 */
[----:B------:R-:W-:Y:S02]  /*71f0*/  LEA.HI R3, R3, R2, RZ, 0x7 ;  /* 0x0000000203037211 */ /* 0x000fe400078f38ff */
[----:B------:R-:W-:-:S02]  /*7200*/  MOV R2, UR6 ;  /* 0x0000000600027c02 */ /* 0x000fc40008000f00 */
[----:B------:R-:W-:Y:S02]  /*7210*/  SHF.R.S32.HI R3, RZ, 0x7, R3 ;  /* 0x00000007ff037819 */ /* 0x000fe40000011403 */
[----:B------:R-:W-:-:S03]  /*7220*/  LOP3.LUT R2, R2, 0x2, RZ, 0xfc, !PT ;  /* 0x0000000202027812 */ /* 0x000fc600078efcff */
[----:B------:R-:W-:Y:S01]  /*7230*/  IMAD.SHL.U32 R4, R3, 0x2, RZ ;  /* 0x0000000203047824 */ /* 0x000fe200078e00ff */
[----:B------:R-:W-:-:S07]  /*7240*/  MOV R3, 0x1 ;  /* 0x0000000100037802 */ /* 0x000fce0000000f00 */
.L_x_86:
[----:B------:R-:W-:Y:S04]  /*7250*/  BSSY B1, `(.L_x_76) ;  /* 0x0000025000017945 */ /* 0x000fe80003800000 */
[----:B------:R-:W-:Y:S05]  /*7260*/  @!P3 BRA `(.L_x_77) ;  /* 0x00000000008cb947 */ /* 0x000fea0003800000 */
[----:B------:R-:W1:Y:S01]  /*7270*/  S2R R6, SR_CgaCtaId ;  /* 0x0000000000067919 */ /* 0x000e620000008800 */
[----:B------:R-:W-:-:S04]  /*7280*/  MOV R5, 0x400 ;  /* 0x0000040000057802 */ /* 0x000fc80000000f00 */
[----:B-1----:R-:W-:Y:S02]  /*7290*/  LEA R7, R6, R5, 0x18 ;  /* 0x0000000506077211 */ /* 0x002fe400078ec0ff */
[----:B------:R-:W-:Y:S02]  /*72a0*/  SHF.L.U32 R5, R3, 0x1f, RZ ;  /* 0x0000001f03057819 */ /* 0x000fe400000006ff */
[----:B------:R-:W-:-:S04]  /*72b0*/  LEA R6, R0, R7, 0x3 ;  /* 0x0000000700067211 */ /* 0x000fc800078e18ff */
[----:B------:R-:W1:Y:S02]  /*72c0*/  SYNCS.PHASECHK.TRANS64.TRYWAIT P4, [R6+URZ+0x6028], R5 ;  /* 0x00602805060075a7 */ /* 0x000e64000808017f */
[----:B-1----:R-:W-:Y:S05]  /*72d0*/  @!P4 BRA `(.L_x_78) ;  /* 0x000000080020c947 */ /* 0x002fea0003800000 */
.L_x_97:
[----:B-1----:R-:W-:-:S04]  /*72e0*/  @P2 MOV R5, 0x1000 ;  /* 0x0000100000052802 */ /* 0x002fc80000000f00 */
[----:B------:R1:W-:Y:S02]  /*72f0*/  @P2 SYNCS.ARRIVE.TRANS64 RZ, [R6+URZ+0x6000], R5 ;  /* 0x0060000506ff29a7 */ /* 0x0003e4000800003f */
[----:B-1----:R-:W-:-:S04]  /*7300*/  PRMT R5, R2, 0x9910, RZ ;  /* 0x0000991002057816 */ /* 0x002fc800000000ff */
[----:B------:R-:W-:-:S13]  /*7310*/  ISETP.NE.AND P4, PT, R5, 0x2, PT ;  /* 0x000000020500780c */ /* 0x000fda0003f85270 */
[----:B------:R-:W-:Y:S05]  /*7320*/  @P4 BRA `(.L_x_79) ;  /* 0x0000000000044947 */ /* 0x000fea0003800000 */
[----:B------:R-:W-:Y:S01]  /*7330*/  BPT.TRAP 0x1 ;  /* 0x000000040000795c */ /* 0x000fe20000300000 */
.L_x_79:
[----:B------:R-:W-:Y:S05]  /*7340*/  @P0 BRA `(.L_x_80) ;  /* 0x0000000000040947 */ /* 0x000fea0003800000 */
[----:B------:R-:W-:Y:S01]  /*7350*/  BPT.TRAP 0x1 ;  /* 0x000000040000795c */ /* 0x000fe20000300000 */
.L_x_80:
[----:B------:R-:W-:Y:S01]  /*7360*/  LEA R7, R0, R7, 0xc ;  /* 0x0000000700077211 */ /* 0x000fe200078e60ff */
[----:B------:R-:W-:Y:S01]  /*7370*/  ULDC.64 UR4, c[0x0][0x198] ;  /* 0x0000660000047ab9 */ /* 0x000fe20000000a00 */
[----:B------:R-:W-:Y:S01]  /*7380*/  R2UR UR17, R6 ;  /* 0x00000000061172ca */ /* 0x000fe200000e0000 */
[----:B------:R-:W-:Y:S01]  /*7390*/  UIADD3 UR4, UP0, UR4, 0x1f0, URZ ;  /* 0x000001f004047890 */ /* 0x000fe2000ff1e03f */
[----:B------:R-:W-:Y:S01]  /*73a0*/  R2UR UR16, R7 ;  /* 0x00000000071072ca */ /* 0x000fe200000e0000 */
[----:B------:R-:W-:Y:S01]  /*73b0*/  UMOV UR8, 0x0 ;  /* 0x0000000000087882 */ /* 0x000fe20000000000 */
[----:B------:R-:W-:Y:S01]  /*73c0*/  R2UR UR19, R8 ;  /* 0x00000000081372ca */ /* 0x000fe200000e0000 */
[----:B------:R-:W-:Y:S01]  /*73d0*/  UIADD3.X UR5, URZ, UR5, URZ, UP0, !UPT ;  /* 0x000000053f057290 */ /* 0x000fe200087fe43f */
[----:B------:R-:W-:Y:S01]  /*73e0*/  VIADD R5, R0, 0x1 ;  /* 0x0000000100057836 */ /* 0x000fe20000000000 */
[----:B------:R-:W-:Y:S01]  /*73f0*/  UMOV UR9, 0x10000000 ;  /* 0x1000000000097882 */ /* 0x000fe20000000000 */
[----:B------:R-:W-:-:S03]  /*7400*/  UMOV UR18, URZ ;  /* 0x0000003f00127c82 */ /* 0x000fc60008000000 */
[----:B------:R-:W-:Y:S02]  /*7410*/  ISETP.NE.AND P4, PT, R5, 0x5, PT ;  /* 0x000000050500780c */ /* 0x000fe40003f85270 */
[----:B------:R-:W-:Y:S02]  /*7420*/  UIADD3 UR17, UR17, 0x6000, URZ ;  /* 0x0000600011117890 */ /* 0x000fe4000fffe03f */
[----:B------:R-:W-:Y:S01]  /*7430*/  UIADD3 UR16, UR16, 0x1000, URZ ;  /* 0x0000100010107890 */ /* 0x000fe2000fffe03f */
[----:B------:R-:W-:Y:S01]  /*7440*/  SEL R0, RZ, 0x1, P4 ;  /* 0x00000001ff007807 */ /* 0x000fe20002000000 */
[----:B------:R-:W-:-:S03]  /*7450*/  USHF.L.U32 UR19, UR19, 0x7, URZ ;  /* 0x0000000713137899 */ /* 0x000fc6000800063f */
[----:B------:R-:W-:Y:S02]  /*7460*/  LOP3.LUT R3, R3, R0, RZ, 0x3c, !PT ;  /* 0x0000000003037212 */ /* 0x000fe400078e3cff */
[----:B------:R-:W-:-:S04]  /*7470*/  SEL R0, R5, RZ, P4 ;  /* 0x000000ff05007207 */ /* 0x000fc80002000000 */
[----:B------:R1:W-:Y:S02]  /*7480*/  UTMALDG.4D [UR16], [UR4], desc[UR8] ;  /* 0x00000810040075b4 */ /* 0x0003e40008019000 */
[----:B-1----:R-:W-:Y:S01]  /*7490*/  NOP ;  /* 0x0000000000007918 */ /* 0x002fe20000000000 */
.L_x_77:
[----:B------:R-:W-:Y:S05]  /*74a0*/  BSYNC B1 ;  /* 0x0000000000017941 */ /* 0x000fea0003800000 */
.L_x_76:
[----:B------:R-:W-:Y:S01]  /*74b0*/  ISETP.LT.OR P4, PT, R4, 0x4, !P3 ;  /* 0x000000040400780c */ /* 0x000fe20005f81670 */
[----:B------:R-:W-:-:S12]  /*74c0*/  BSSY B1, `(.L_x_81) ;  /* 0x0000026000017945 */ /* 0x000fd80003800000 */
[----:B------:R-:W-:Y:S05]  /*74d0*/  @P4 BRA `(.L_x_82) ;  /* 0x0000000000904947 */ /* 0x000fea0003800000 */
[----:B------:R-:W1:Y:S01]  /*74e0*/  S2R R6, SR_CgaCtaId ;  /* 0x0000000000067919 */ /* 0x000e620000008800 */
[----:B------:R-:W-:Y:S02]  /*74f0*/  MOV R5, 0x400 ;  /* 0x0000040000057802 */ /* 0x000fe40000000f00 */
[----:B------:R-:W-:Y:S02]  /*7500*/  SHF.L.U32 R7, R3, 0x1f, RZ ;  /* 0x0000001f03077819 */ /* 0x000fe400000006ff */
[----:B-1----:R-:W-:-:S04]  /*7510*/  LEA R5, R6, R5, 0x18 ;  /* 0x0000000506057211 */ /* 0x002fc800078ec0ff */
[----:B------:R-:W-:-:S04]  /*7520*/  LEA R6, R0, R5, 0x3 ;  /* 0x0000000500067211 */ /* 0x000fc800078e18ff */
[----:B------:R-:W1:Y:S02]  /*7530*/  SYNCS.PHASECHK.TRANS64.TRYWAIT P4, [R6+URZ+0x6028], R7 ;  /* 0x00602807060075a7 */ /* 0x000e64000808017f */
[----:B-1----:R-:W-:Y:S05]  /*7540*/  @!P4 BRA `(.L_x_83) ;  /* 0x000000040098c947 */ /* 0x002fea0003800000 */
.L_x_98:
[----:B-1----:R-:W-:-:S04]  /*7550*/  @P1 MOV R7, 0x1000 ;  /* 0x0000100000071802 */ /* 0x002fc80000000f00 */
[----:B------:R1:W-:Y:S02]  /*7560*/  @P1 SYNCS.ARRIVE.TRANS64 RZ, [R6+URZ+0x6000], R7 ;  /* 0x0060000706ff19a7 */ /* 0x0003e4000800003f */
[----:B-1----:R-:W-:-:S04]  /*7570*/  PRMT R7, R2, 0x9910, RZ ;  /* 0x0000991002077816 */ /* 0x002fc800000000ff */
[----:B------:R-:W-:-:S13]  /*7580*/  ISETP.NE.AND P4, PT, R7, 0x2, PT ;  /* 0x000000020700780c */ /* 0x000fda0003f85270 */
[----:B------:R-:W-:Y:S05]  /*7590*/  @P4 BRA `(.L_x_84) ;  /* 0x0000000000044947 */ /* 0x000fea0003800000 */
[----:B------:R-:W-:Y:S01]  /*75a0*/  BPT.TRAP 0x1 ;  /* 0x000000040000795c */ /* 0x000fe20000300000 */
.L_x_84:
[----:B------:R-:W-:Y:S05]  /*75b0*/  @P0 BRA `(.L_x_85) ;  /* 0x0000000000040947 */ /* 0x000fea0003800000 */
[----:B------:R-:W-:Y:S01]  /*75c0*/  BPT.TRAP 0x1 ;  /* 0x000000040000795c */ /* 0x000fe20000300000 */
.L_x_85:
        /* <DEDUP_REMOVED lines=8> */
[----:B------:R-:W-:Y:S01]  /*7650*/  IADD3 R0, R0, 0x1, RZ ;  /* 0x0000000100007810 */ /* 0x000fe20007ffe0ff */
[----:B------:R-:W-:Y:S01]  /*7660*/  UMOV UR9, 0x10000000 ;  /* 0x1000000000097882 */ /* 0x000fe20000000000 */
[----:B------:R-:W-:Y:S01]  /*7670*/  UMOV UR18, URZ ;  /* 0x0000003f00127c82 */ /* 0x000fe20008000000 */
[----:B------:R-:W-:Y:S01]  /*7680*/  VIADD R8, R8, 0x1 ;  /* 0x0000000108087836 */ /* 0x000fe20000000000 */
[----:B------:R-:W-:-:S03]  /*7690*/  ISETP.NE.AND P4, PT, R0, 0x5, PT ;  /* 0x000000050000780c */ /* 0x000fc60003f85270 */
[----:B------:R-:W-:Y:S01]  /*76a0*/  UIADD3 UR17, UR17, 0x6000, URZ ;  /* 0x0000600011117890 */ /* 0x000fe2000fffe03f */
[----:B------:R-:W-:Y:S01]  /*76b0*/  SEL R6, RZ, 0x1, P4 ;  /* 0x00000001ff067807 */ /* 0x000fe20002000000 */
[----:B------:R-:W-:Y:S01]  /*76c0*/  UIADD3 UR16, UR16, 0x1000, URZ ;  /* 0x0000100010107890 */ /* 0x000fe2000fffe03f */
[----:B------:R-:W-:Y:S01]  /*76d0*/  SEL R0, R0, RZ, P4 ;  /* 0x000000ff00007207 */ /* 0x000fe20002000000 */
[----:B------:R-:W-:Y:S01]  /*76e0*/  USHF.L.U32 UR19, UR19, 0x7, URZ ;  /* 0x0000000713137899 */ /* 0x000fe2000800063f */
[----:B------:R-:W-:-:S08]  /*76f0*/  LOP3.LUT R3, R3, R6, RZ, 0x3c, !PT ;  /* 0x0000000603037212 */ /* 0x000fd000078e3cff */
[----:B------:R1:W-:Y:S02]  /*7700*/  UTMALDG.4D [UR16], [UR4], desc[UR8] ;  /* 0x00000810040075b4 */ /* 0x0003e40008019000 */
[----:B-1----:R-:W-:Y:S01]  /*7710*/  NOP ;  /* 0x0000000000007918 */ /* 0x002fe20000000000 */
.L_x_82:
[----:B------:R-:W-:Y:S05]  /*7720*/  BSYNC B1 ;  /* 0x0000000000017941 */ /* 0x000fea0003800000 */
.L_x_81:
[C---:B------:R-:W-:Y:S02]  /*7730*/  ISETP.GT.AND P4, PT, R4.reuse, 0x4, PT ;  /* 0x000000040400780c */ /* 0x040fe40003f84270 */
[----:B------:R-:W-:-:S11]  /*7740*/  IADD3 R4, R4, -0x2, RZ ;  /* 0xfffffffe04047810 */ /* 0x000fd60007ffe0ff */
[----:B------:R-:W-:Y:S05]  /*7750*/  @P4 BRA `(.L_x_86) ;  /* 0xfffffff800bc4947 */ /* 0x000fea000383ffff */
[----:B------:R-:W-:Y:S05]  /*7760*/  BSYNC B0 ;  /* 0x0000000000007941 */ /* 0x000fea0003800000 */
.L_x_75:
[----:B------:R-:W-:Y:S05]  /*7770*/  EXIT ;  /* 0x000000000000794d */ /* 0x000fea0003800000 */
.L_x_15:
[----:B--2---:R-:W-:-:S04]  /*7780*/  MOV R3, UR7 ;  /* 0x0000000700037c02 */ /* 0x004fc80008000f00 */
[----:B------:R2:W3:Y:S03]  /*7790*/  SYNCS.PHASECHK.TRANS64.TRYWAIT P1, [R3+URZ+0x6050], R0 ;  /* 0x00605000030075a7 */ /* 0x0004e6000802017f */
[----:B---3--:R-:W-:Y:S05]  /*77a0*/  @!P1 NANOSLEEP.SYNCS 0x989680 ;  /* 0x009896800000995d */ /* 0x008fea0003900000 */
[----:B------:R-:W3:Y:S02]  /*77b0*/  @!P1 SYNCS.PHASECHK.TRANS64 P1, [R3+URZ+0x6050], R0 ;  /* 0x00605000030095a7 */ /* 0x000ee4000802007f */
[----:B---3--:R-:W-:Y:S05]  /*77c0*/  @!P1 BRA `(.L_x_15) ;  /* 0xfffffffc00ec9947 */ /* 0x008fea000383ffff */
[----:B------:R-:W-:Y:S05]  /*77d0*/  BRA `(.L_x_87) ;  /* 0xffffff94004c7947 */ /* 0x000fea000383ffff */
.L_x_17:
[----:B--2---:R-:W-:-:S04]  /*77e0*/  MOV R3, UR37 ;  /* 0x0000002500037c02 */ /* 0x004fc80008000f00 */
[----:B------:R2:W3:Y:S03]  /*77f0*/  SYNCS.PHASECHK.TRANS64.TRYWAIT P1, [R3+URZ+0x6000], R0 ;  /* 0x00600000030075a7 */ /* 0x0004e6000802017f */
[----:B---3--:R-:W-:Y:S05]  /*7800*/  @!P1 NANOSLEEP.SYNCS 0x989680 ;  /* 0x009896800000995d */ /* 0x008fea0003900000 */
[----:B------:R-:W3:Y:S02]  /*7810*/  @!P1 SYNCS.PHASECHK.TRANS64 P1, [R3+URZ+0x6000], R0 ;  /* 0x00600000030095a7 */ /* 0x000ee4000802007f */
[----:B---3--:R-:W-:Y:S05]  /*7820*/  @!P1 BRA `(.L_x_17) ;  /* 0xfffffffc00ec9947 */ /* 0x008fea000383ffff */
[----:B------:R-:W-:Y:S05]  /*7830*/  BRA `(.L_x_88) ;  /* 0xffffff9400507947 */ /* 0x000fea000383ffff */
.L_x_18:
[----:B--2---:R-:W-:-:S04]  /*7840*/  MOV R3, UR10 ;  /* 0x0000000a00037c02 */ /* 0x004fc80008000f00 */
[----:B------:R2:W3:Y:S03]  /*7850*/  SYNCS.PHASECHK.TRANS64.TRYWAIT P1, [R3+URZ], R2 ;  /* 0x00000002030075a7 */ /* 0x0004e6000802017f */
[----:B---3--:R-:W-:Y:S05]  /*7860*/  @!P1 NANOSLEEP.SYNCS 0x989680 ;  /* 0x009896800000995d */ /* 0x008fea0003900000 */
[----:B------:R-:W3:Y:S02]  /*7870*/  @!P1 SYNCS.PHASECHK.TRANS64 P1, [R3+URZ], R2 ;  /* 0x00000002030095a7 */ /* 0x000ee4000802007f */
[----:B---3--:R-:W-:Y:S05]  /*7880*/  @!P1 BRA `(.L_x_18) ;  /* 0xfffffffc00ec9947 */ /* 0x008fea000383ffff */
[----:B------:R-:W-:Y:S05]  /*7890*/  BRA `(.L_x_89) ;  /* 0xffffff9400547947 */ /* 0x000fea000383ffff */
.L_x_20:
[----:B-1----:R-:W-:-:S04]  /*78a0*/  IMAD.U32 R5, RZ, RZ, UR37 ;  /* 0x00000025ff057e24 */ /* 0x002fc8000f8e00ff */
[----:B------:R1:W2:Y:S03]  /*78b0*/  SYNCS.PHASECHK.TRANS64.TRYWAIT P1, [R5+URZ+0x6008], R0 ;  /* 0x00600800050075a7 */ /* 0x0002a6000802017f */
[----:B--2---:R-:W-:Y:S05]  /*78c0*/  @!P1 NANOSLEEP.SYNCS 0x989680 ;  /* 0x009896800000995d */ /* 0x004fea0003900000 */
[----:B------:R-:W2:Y:S02]  /*78d0*/  @!P1 SYNCS.PHASECHK.TRANS64 P1, [R5+URZ+0x6008], R0 ;  /* 0x00600800050095a7 */ /* 0x000ea4000802007f */
[----:B--2---:R-:W-:Y:S05]  /*78e0*/  @!P1 BRA `(.L_x_20) ;  /* 0xfffffffc00ec9947 */ /* 0x004fea000383ffff */
[----:B------:R-:W-:Y:S05]  /*78f0*/  BRA `(.L_x_90) ;  /* 0xffffffb400407947 */ /* 0x000fea000383ffff */
.L_x_25:
[----:B-1----:R-:W-:-:S04]  /*7900*/  MOV R4, UR6 ;  /* 0x0000000600047c02 */ /* 0x002fc80008000f00 */
[----:B------:R1:W2:Y:S03]  /*7910*/  SYNCS.PHASECHK.TRANS64.TRYWAIT P2, [R4+URZ+0x6000], R3 ;  /* 0x00600003040075a7 */ /* 0x0002a6000804017f */
[----:B--2---:R-:W-:Y:S05]  /*7920*/  @!P2 NANOSLEEP.SYNCS 0x989680 ;  /* 0x009896800000a95d */ /* 0x004fea0003900000 */
[----:B------:R-:W2:Y:S02]  /*7930*/  @!P2 SYNCS.PHASECHK.TRANS64 P2, [R4+URZ+0x6000], R3 ;  /* 0x006000030400a5a7 */ /* 0x000ea4000804007f */
[----:B--2---:R-:W-:Y:S05]  /*7940*/  @!P2 BRA `(.L_x_25) ;  /* 0xfffffffc00eca947 */ /* 0x004fea000383ffff */
[----:B------:R-:W-:Y:S05]  /*7950*/  BRA `(.L_x_91) ;  /* 0xffffffb8005c7947 */ /* 0x000fea000383ffff */
.L_x_29:
[----:B-1----:R-:W-:-:S04]  /*7960*/  MOV R6, UR6 ;  /* 0x0000000600067c02 */ /* 0x002fc80008000f00 */
[----:B------:R1:W2:Y:S03]  /*7970*/  SYNCS.PHASECHK.TRANS64.TRYWAIT P2, [R6+URZ+0x6000], R7 ;  /* 0x00600007060075a7 */ /* 0x0002a6000804017f */
[----:B--2---:R-:W-:Y:S05]  /*7980*/  @!P2 NANOSLEEP.SYNCS 0x989680 ;  /* 0x009896800000a95d */ /* 0x004fea0003900000 */
[----:B------:R-:W2:Y:S02]  /*7990*/  @!P2 SYNCS.PHASECHK.TRANS64 P2, [R6+URZ+0x6000], R7 ;  /* 0x006000070600a5a7 */ /* 0x000ea4000804007f */
[----:B--2---:R-:W-:Y:S05]  /*79a0*/  @!P2 BRA `(.L_x_29) ;  /* 0xfffffffc00eca947 */ /* 0x004fea000383ffff */
[----:B------:R-:W-:Y:S05]  /*79b0*/  BRA `(.L_x_28) ;  /* 0xffffffd800987947 */ /* 0x000fea000383ffff */
.L_x_45:
[----:B-1----:R-:W-:-:S04]  /*79c0*/  MOV R3, UR4 ;  /* 0x0000000400037c02 */ /* 0x002fc80008000f00 */
[----:B------:R1:W2:Y:S03]  /*79d0*/  SYNCS.PHASECHK.TRANS64.TRYWAIT P0, [R3+URZ+0x6098], R0 ;  /* 0x00609800030075a7 */ /* 0x0002a6000800017f */
[----:B--2---:R-:W-:Y:S05]  /*79e0*/  @!P0 NANOSLEEP.SYNCS 0x989680 ;  /* 0x009896800000895d */ /* 0x004fea0003900000 */
[----:B------:R-:W2:Y:S02]  /*79f0*/  @!P0 SYNCS.PHASECHK.TRANS64 P0, [R3+URZ+0x6098], R0 ;  /* 0x00609800030085a7 */ /* 0x000ea4000800007f */
[----:B--2---:R-:W-:Y:S05]  /*7a00*/  @!P0 BRA `(.L_x_45) ;  /* 0xfffffffc00ec8947 */ /* 0x004fea000383ffff */
[----:B------:R-:W-:Y:S05]  /*7a10*/  BRA `(.L_x_92) ;  /* 0xffffffe400047947 */ /* 0x000fea000383ffff */
.L_x_57:
[----:B--2---:R2:W4:Y:S02]  /*7a20*/  SYNCS.PHASECHK.TRANS64.TRYWAIT P0, [R3+URZ+0x6060], R2 ;  /* 0x00606002030075a7 */ /* 0x004524000800017f */
[----:B----4-:R-:W-:Y:S05]  /*7a30*/  @!P0 NANOSLEEP.SYNCS 0x989680 ;  /* 0x009896800000895d */ /* 0x010fea0003900000 */
[----:B------:R-:W4:Y:S02]  /*7a40*/  @!P0 SYNCS.PHASECHK.TRANS64 P0, [R3+URZ+0x6060], R2 ;  /* 0x00606002030085a7 */ /* 0x000f24000800007f */
[----:B----4-:R-:W-:Y:S05]  /*7a50*/  @!P0 BRA `(.L_x_57) ;  /* 0xfffffffc00f08947 */ /* 0x010fea000383ffff */
[----:B------:R-:W-:Y:S05]  /*7a60*/  BRA `(.L_x_93) ;  /* 0xffffffec008c7947 */ /* 0x000fea000383ffff */
.L_x_62:
[----:B-1----:R1:W2:Y:S02]  /*7a70*/  SYNCS.PHASECHK.TRANS64.TRYWAIT P0, [R5+URZ+0x6028], R0 ;  /* 0x00602800050075a7 */ /* 0x0022a4000800017f */
[----:B--2---:R-:W-:Y:S05]  /*7a80*/  @!P0 NANOSLEEP.SYNCS 0x989680 ;  /* 0x009896800000895d */ /* 0x004fea0003900000 */
[----:B------:R-:W2:Y:S02]  /*7a90*/  @!P0 SYNCS.PHASECHK.TRANS64 P0, [R5+URZ+0x6028], R0 ;  /* 0x00602800050085a7 */ /* 0x000ea4000800007f */
[----:B--2---:R-:W-:Y:S05]  /*7aa0*/  @!P0 BRA `(.L_x_62) ;  /* 0xfffffffc00f08947 */ /* 0x004fea000383ffff */
[----:B------:R-:W-:Y:S05]  /*7ab0*/  BRA `(.L_x_94) ;  /* 0xfffffff000107947 */ /* 0x000fea000383ffff */
.L_x_67:
[----:B-1----:R1:W2:Y:S02]  /*7ac0*/  SYNCS.PHASECHK.TRANS64.TRYWAIT P0, [R4+URZ+0x6060], R5 ;  /* 0x00606005040075a7 */ /* 0x0022a4000800017f */
[----:B--2---:R-:W-:Y:S05]  /*7ad0*/  @!P0 NANOSLEEP.SYNCS 0x989680 ;  /* 0x009896800000895d */ /* 0x004fea0003900000 */
[----:B------:R-:W2:Y:S02]  /*7ae0*/  @!P0 SYNCS.PHASECHK.TRANS64 P0, [R4+URZ+0x6060], R5 ;  /* 0x00606005040085a7 */ /* 0x000ea4000800007f */
[----:B--2---:R-:W-:Y:S05]  /*7af0*/  @!P0 BRA `(.L_x_67) ;  /* 0xfffffffc00f08947 */ /* 0x004fea000383ffff */
[----:B------:R-:W-:Y:S05]  /*7b00*/  BRA `(.L_x_95) ;  /* 0xfffffff0008c7947 */ /* 0x000fea000383ffff */
.L_x_72:
[----:B-1----:R1:W2:Y:S02]  /*7b10*/  SYNCS.PHASECHK.TRANS64.TRYWAIT P0, [R3+URZ+0x6028], R4 ;  /* 0x00602804030075a7 */ /* 0x0022a4000800017f */
[----:B--2---:R-:W-:Y:S05]  /*7b20*/  @!P0 NANOSLEEP.SYNCS 0x989680 ;  /* 0x009896800000895d */ /* 0x004fea0003900000 */
[----:B------:R-:W2:Y:S02]  /*7b30*/  @!P0 SYNCS.PHASECHK.TRANS64 P0, [R3+URZ+0x6028], R4 ;  /* 0x00602804030085a7 */ /* 0x000ea4000800007f */
[----:B--2---:R-:W-:Y:S05]  /*7b40*/  @!P0 BRA `(.L_x_72) ;  /* 0xfffffffc00f08947 */ /* 0x004fea000383ffff */
[----:B------:R-:W-:Y:S05]  /*7b50*/  BRA `(.L_x_96) ;  /* 0xfffffff400147947 */ /* 0x000fea000383ffff */
.L_x_78:
[----:B-1----:R1:W2:Y:S02]  /*7b60*/  SYNCS.PHASECHK.TRANS64.TRYWAIT P4, [R6+URZ+0x6028], R5 ;  /* 0x00602805060075a7 */ /* 0x0022a4000808017f */
[----:B--2---:R-:W-:Y:S05]  /*7b70*/  @!P4 NANOSLEEP.SYNCS 0x989680 ;  /* 0x009896800000c95d */ /* 0x004fea0003900000 */
[----:B------:R-:W2:Y:S02]  /*7b80*/  @!P4 SYNCS.PHASECHK.TRANS64 P4, [R6+URZ+0x6028], R5 ;  /* 0x006028050600c5a7 */ /* 0x000ea4000808007f */
[----:B--2---:R-:W-:Y:S05]  /*7b90*/  @!P4 BRA `(.L_x_78) ;  /* 0xfffffffc00f0c947 */ /* 0x004fea000383ffff */
[----:B------:R-:W-:Y:S05]  /*7ba0*/  BRA `(.L_x_97) ;  /* 0xfffffff400cc7947 */ /* 0x000fea000383ffff */
.L_x_83:
[----:B-1----:R1:W2:Y:S02]  /*7bb0*/  SYNCS.PHASECHK.TRANS64.TRYWAIT P4, [R6+URZ+0x6028], R7 ;  /* 0x00602807060075a7 */ /* 0x0022a4000808017f */
[----:B--2---:R-:W-:Y:S05]  /*7bc0*/  @!P4 NANOSLEEP.SYNCS 0x989680 ;  /* 0x009896800000c95d */ /* 0x004fea0003900000 */
[----:B------:R-:W2:Y:S02]  /*7bd0*/  @!P4 SYNCS.PHASECHK.TRANS64 P4, [R6+URZ+0x6028], R7 ;  /* 0x006028070600c5a7 */ /* 0x000ea4000808007f */
[----:B--2---:R-:W-:Y:S05]  /*7be0*/  @!P4 BRA `(.L_x_83) ;  /* 0xfffffffc00f0c947 */ /* 0x004fea000383ffff */
[----:B------:R-:W-:Y:S05]  /*7bf0*/  BRA `(.L_x_98) ;  /* 0xfffffff800547947 */ /* 0x000fea000383ffff */
        .weak           $__internal_0_$__cuda_sm20_rcp_rn_f32_slowpath
        .type           $__internal_0_$__cuda_sm20_rcp_rn_f32_slowpath,@function
        .size           $__internal_0_$__cuda_sm20_rcp_rn_f32_slowpath,(.L_x_104 - $__internal_0_$__cuda_sm20_rcp_rn_f32_slowpath)
$__internal_0_$__cuda_sm20_rcp_rn_f32_slowpath:
[----:B------:R-:W-:Y:S01]  /*7c00*/  SHF.L.U32 R0, R2, 0x1, RZ ;  /* 0x0000000102007819 */ /* 0x000fe200000006ff */
[----:B------:R-:W-:Y:S03]  /*7c10*/  BSSY B2, `(.L_x_99) ;  /* 0x0000030000027945 */ /* 0x000fe60003800000 */
[----:B------:R-:W-:-:S04]  /*7c20*/  SHF.R.U32.HI R14, RZ, 0x18, R0 ;  /* 0x00000018ff0e7819 */ /* 0x000fc80000011600 */
[----:B------:R-:W-:-:S13]  /*7c30*/  ISETP.NE.U32.AND P0, PT, R14, RZ, PT ;  /* 0x000000ff0e00720c */ /* 0x000fda0003f05070 */
[----:B------:R-:W-:Y:S05]  /*7c40*/  @P0 BRA `(.L_x_100) ;  /* 0x0000000000280947 */ /* 0x000fea0003800000 */
[----:B------:R-:W-:-:S05]  /*7c50*/  IMAD.SHL.U32 R0, R2, 0x2, RZ ;  /* 0x0000000202007824 */ /* 0x000fca00078e00ff */
[----:B------:R-:W-:-:S13]  /*7c60*/  ISETP.NE.AND P0, PT, R0, RZ, PT ;  /* 0x000000ff0000720c */ /* 0x000fda0003f05270 */
[----:B------:R-:W-:Y:S01]  /*7c70*/  @P0 FFMA R6, R2, 1.84467440737095516160e+19, RZ ;  /* 0x5f80000002060823 */ /* 0x000fe200000000ff */
[----:B------:R-:W-:Y:S08]  /*7c80*/  @!P0 MUFU.RCP R5, R2 ;  /* 0x0000000200058308 */ /* 0x000ff00000001000 */
[----:B------:R-:W1:Y:S02]  /*7c90*/  @P0 MUFU.RCP R7, R6 ;  /* 0x0000000600070308 */ /* 0x000e640000001000 */
[----:B-1----:R-:W-:-:S04]  /*7ca0*/  @P0 FFMA R0, R6, R7, -1 ;  /* 0xbf80000006000423 */ /* 0x002fc80000000007 */
[----:B------:R-:W-:-:S04]  /*7cb0*/  @P0 FADD.FTZ R0, -R0, -RZ ;  /* 0x800000ff00000221 */ /* 0x000fc80000010100 */
[----:B------:R-:W-:-:S04]  /*7cc0*/  @P0 FFMA R0, R7, R0, R7 ;  /* 0x0000000007000223 */ /* 0x000fc80000000007 */
[----:B------:R-:W-:Y:S01]  /*7cd0*/  @P0 FFMA R5, R0, 1.84467440737095516160e+19, RZ ;  /* 0x5f80000000050823 */ /* 0x000fe200000000ff */
[----:B------:R-:W-:Y:S06]  /*7ce0*/  BRA `(.L_x_101) ;  /* 0x0000000000887947 */ /* 0x000fec0003800000 */
.L_x_100:
[----:B------:R-:W-:-:S04]  /*7cf0*/  IADD3 R17, R14, -0xfd, RZ ;  /* 0xffffff030e117810 */ /* 0x000fc80007ffe0ff */
[----:B------:R-:W-:-:S13]  /*7d00*/  ISETP.GT.U32.AND P0, PT, R17, 0x1, PT ;  /* 0x000000011100780c */ /* 0x000fda0003f04070 */
[----:B------:R-:W-:Y:S05]  /*7d10*/  @P0 BRA `(.L_x_102) ;  /* 0x0000000000780947 */ /* 0x000fea0003800000 */
[----:B------:R-:W-:Y:S02]  /*7d20*/  LOP3.LUT R0, R2, 0x7fffff, RZ, 0xc0, !PT ;  /* 0x007fffff02007812 */ /* 0x000fe400078ec0ff */
[----:B------:R-:W-:Y:S02]  /*7d30*/  MOV R12, 0x3 ;  /* 0x00000003000c7802 */ /* 0x000fe40000000f00 */
[----:B------:R-:W-:Y:S02]  /*7d40*/  LOP3.LUT R0, R0, 0x3f800000, RZ, 0xfc, !PT ;  /* 0x3f80000000007812 */ /* 0x000fe400078efcff */
[----:B------:R-:W-:Y:S02]  /*7d50*/  SHF.L.U32 R12, R12, R17, RZ ;  /* 0x000000110c0c7219 */ /* 0x000fe400000006ff */
[----:B------:R-:W1:Y:S02]  /*7d60*/  MUFU.RCP R5, R0 ;  /* 0x0000000000057308 */ /* 0x000e640000001000 */
[----:B-1----:R-:W-:-:S04]  /*7d70*/  FFMA R6, R0, R5, -1 ;  /* 0xbf80000000067423 */ /* 0x002fc80000000005 */
[----:B------:R-:W-:-:S04]  /*7d80*/  FADD.FTZ R6, -R6, -RZ ;  /* 0x800000ff06067221 */ /* 0x000fc80000010100 */
[CCC-:B------:R-:W-:Y:S01]  /*7d90*/  FFMA.RM R7, R5.reuse, R6.reuse, R5.reuse ;  /* 0x0000000605077223 */ /* 0x1c0fe20000004005 */
[----:B------:R-:W-:-:S04]  /*7da0*/  FFMA.RP R6, R5, R6, R5 ;  /* 0x0000000605067223 */ /* 0x000fc80000008005 */
[C---:B------:R-:W-:Y:S02]  /*7db0*/  LOP3.LUT R5, R7.reuse, 0x7fffff, RZ, 0xc0, !PT ;  /* 0x007fffff07057812 */ /* 0x040fe400078ec0ff */
[----:B------:R-:W-:Y:S02]  /*7dc0*/  FSETP.NEU.FTZ.AND P0, PT, R7, R6, PT ;  /* 0x000000060700720b */ /* 0x000fe40003f1d000 */
[----:B------:R-:W-:Y:S02]  /*7dd0*/  LOP3.LUT R5, R5, 0x800000, RZ, 0xfc, !PT ;  /* 0x0080000005057812 */ /* 0x000fe400078efcff */
[----:B------:R-:W-:Y:S02]  /*7de0*/  SEL R6, RZ, 0xffffffff, !P0 ;  /* 0xffffffffff067807 */ /* 0x000fe40004000000 */
[----:B------:R-:W-:Y:S02]  /*7df0*/  LOP3.LUT R12, R12, R5, RZ, 0xc0, !PT ;  /* 0x000000050c0c7212 */ /* 0x000fe400078ec0ff */
[----:B------:R-:W-:-:S02]  /*7e00*/  IADD3 R6, -R6, RZ, RZ ;  /* 0x000000ff06067210 */ /* 0x000fc40007ffe1ff */
[-C--:B------:R-:W-:Y:S02]  /*7e10*/  SHF.R.U32.HI R12, RZ, R17.reuse, R12 ;  /* 0x00000011ff0c7219 */ /* 0x080fe4000001160c */
[----:B------:R-:W-:Y:S02]  /*7e20*/  LOP3.LUT P1, RZ, R6, R17, R5, 0xf8, !PT ;  /* 0x0000001106ff7212 */ /* 0x000fe4000782f805 */
[C---:B------:R-:W-:Y:S02]  /*7e30*/  LOP3.LUT P0, RZ, R12.reuse, 0x1, RZ, 0xc0, !PT ;  /* 0x000000010cff7812 */ /* 0x040fe4000780c0ff */
[----:B------:R-:W-:-:S04]  /*7e40*/  LOP3.LUT P2, RZ, R12, 0x2, RZ, 0xc0, !PT ;  /* 0x000000020cff7812 */ /* 0x000fc8000784c0ff */
[----:B------:R-:W-:Y:S02]  /*7e50*/  PLOP3.LUT P0, PT, P0, P1, P2, 0xe0, 0x0 ;  /* 0x000000000000781c */ /* 0x000fe40000703c20 */
[----:B------:R-:W-:Y:S02]  /*7e60*/  LOP3.LUT P1, RZ, R2, 0x7fffff, RZ, 0xc0, !PT ;  /* 0x007fffff02ff7812 */ /* 0x000fe4000782c0ff */
[----:B------:R-:W-:-:S04]  /*7e70*/  SEL R0, RZ, 0x1, !P0 ;  /* 0x00000001ff007807 */ /* 0x000fc80004000000 */
[----:B------:R-:W-:-:S04]  /*7e80*/  IADD3 R0, -R0, RZ, RZ ;  /* 0x000000ff00007210 */ /* 0x000fc80007ffe1ff */
[----:B------:R-:W-:Y:S01]  /*7e90*/  ISETP.GE.AND P0, PT, R0, RZ, PT ;  /* 0x000000ff0000720c */ /* 0x000fe20003f06270 */
[----:B------:R-:W-:-:S05]  /*7ea0*/  VIADD R0, R14, 0xffffff04 ;  /* 0xffffff040e007836 */ /* 0x000fca0000000000 */
[----:B------:R-:W-:-:S07]  /*7eb0*/  SHF.R.U32.HI R5, RZ, R0, R5 ;  /* 0x00000000ff057219 */ /* 0x000fce0000011605 */
[----:B------:R-:W-:-:S04]  /*7ec0*/  @!P0 IADD3 R5, R5, 0x1, RZ ;  /* 0x0000000105058810 */ /* 0x000fc80007ffe0ff */
[----:B------:R-:W-:-:S04]  /*7ed0*/  @!P1 SHF.L.U32 R5, R5, 0x1, RZ ;  /* 0x0000000105059819 */ /* 0x000fc800000006ff */
[----:B------:R-:W-:Y:S01]  /*7ee0*/  LOP3.LUT R5, R5, 0x80000000, R2, 0xf8, !PT ;  /* 0x8000000005057812 */ /* 0x000fe200078ef802 */
[----:B------:R-:W-:Y:S06]  /*7ef0*/  BRA `(.L_x_101) ;  /* 0x0000000000047947 */ /* 0x000fec0003800000 */
.L_x_102:
[----:B------:R1:W2:Y:S02]  /*7f00*/  MUFU.RCP R5, R2 ;  /* 0x0000000200057308 */ /* 0x0002a40000001000 */
.L_x_101:
[----:B------:R-:W-:Y:S05]  /*7f10*/  BSYNC B2 ;  /* 0x0000000000027941 */ /* 0x000fea0003800000 */
.L_x_99:
[----:B------:R-:W-:Y:S02]  /*7f20*/  MOV R6, R13 ;  /* 0x0000000d00067202 */ /* 0x000fe40000000f00 */
[----:B------:R-:W-:-:S04]  /*7f30*/  MOV R7, 0x0 ;  /* 0x0000000000077802 */ /* 0x000fc80000000f00 */
[----:B-12---:R-:W-:Y:S05]  /*7f40*/  RET.REL.NODEC R6 `(_ZN7cutlass13device_kernelINS_4fmha6kernel28FmhaKernelTmaWarpSpecializedINS1_10collective30FmhaMainloopTmaWarpSpecializedINS_6half_tEffN4cute5tupleIJNS7_1CILi128EEESA_NS9_ILi16EEEEEENS8_IJiNS9_ILi1EEENS8_IJiiEEEEEESF_SF_NS4_13DefaultFusionEJEEENS4_15FmhaFwdEpilogueIS6_fNS8_IJNS9_ILi64EEESB_SA_EEEEENS2_23IndividualTileSchedulerEJEEEEEvNT_6ParamsE) ;  /* 0xffffff80062c7950 */ /* 0x006fea0003c3ffff */
.L_x_103:
[----:B------:R-:W-:-:S00]  /*7f50*/  BRA `(.L_x_103) ;  /* 0xfffffffc00fc7947 */ /* 0x000fc0000383ffff */
[----:B------:R-:W-:-:S00]  /*7f60*/  NOP ;  /* 0x0000000000007918 */ /* 0x000fc00000000000 */
        /* <DEDUP_REMOVED lines=9> */
.L_x_104:


//--------------------- .nv.global.init           --------------------------
	.section	.nv.global.init,"aw",@progbits
.nv.global.init:
	.type		$str$24,@object
	.size		$str$24,($str$25 - $str$24)
$str$24:
        /*0000*/ 	.byte	0x28, 0x61, 0x64, 0x64, 0x72, 0x65, 0x73, 0x73, 0x20, 0x26, 0x20, 0x6d, 0x61, 0x73, 0x6b, 0x29
        /*0010*/ 	.byte	0x20, 0x3d, 0x3d, 0x20, 0x30, 0x00
	.type		$str$25,@object
	.size		$str$25,(__unnamed_1 - $str$25)
$str$25:
        /*0016*/ 	.byte	0x2f, 0x74, 0x6d, 0x70, 0x2f, 0x63, 0x75, 0x74, 0x6c, 0x61, 0x73, 0x73, 0x5f, 0x73, 0x77, 0x65
        /*0026*/ 	.byte	0x65, 0x70, 0x5f, 0x73, 0x72, 0x63, 0x2f, 0x69, 0x6e, 0x63, 0x6c, 0x75, 0x64, 0x65, 0x2f, 0x63
        /*0036*/ 	.byte	0x75, 0x74, 0x65, 0x2f, 0x70, 0x6f, 0x69, 0x6e, 0x74, 0x65, 0x72, 0x5f, 0x66, 0x6c, 0x61, 0x67
        /*0046*/ 	.byte	0x67, 0x65, 0x64, 0x2e, 0x68, 0x70, 0x70, 0x00
	.type		__unnamed_1,@object
	.size		__unnamed_1,(.L_0 - __unnamed_1)
__unnamed_1:
        /*004e*/ 	.byte	0x61, 0x75, 0x74, 0x6f, 0x20, 0x63, 0x75, 0x74, 0x65, 0x3a, 0x3a, 0x61, 0x73, 0x5f, 0x70, 0x6f
        /* <DEDUP_REMOVED lines=27> */
        /*020e*/ 	.byte	0x3e, 0x3e, 0x5d, 0x00
.L_0:


//--------------------- .nv.shared._ZN7cutlass13device_kernelINS_4fmha6kernel28FmhaKernelTmaWarpSpecializedINS1_10collective30FmhaMainloopTmaWarpSpecializedINS_6half_tEffN4cute5tupleIJNS7_1CILi128EEESA_NS9_ILi16EEEEEENS8_IJiNS9_ILi1EEENS8_IJiiEEEEEESF_SF_NS4_13DefaultFusionEJEEENS4_15FmhaFwdEpilogueIS6_fNS8_IJNS9_ILi64EEESB_SA_EEEEENS2_23IndividualTileSchedulerEJEEEEEvNT_6ParamsE --------------------------
	.section	.nv.shared._ZN7cutlass13device_kernelINS_4fmha6kernel28FmhaKernelTmaWarpSpecializedINS1_10collective30FmhaMainloopTmaWarpSpecializedINS_6half_tEffN4cute5tupleIJNS7_1CILi128EEESA_NS9_ILi16EEEEEENS8_IJiNS9_ILi1EEENS8_IJiiEEEEEESF_SF_NS4_13DefaultFusionEJEEENS4_15FmhaFwdEpilogueIS6_fNS8_IJNS9_ILi64EEESB_SA_EEEEENS2_23IndividualTileSchedulerEJEEEEEvNT_6ParamsE,"aw",@nobits
	.sectionflags	@""
	.align	16
	.zero		1024


//--------------------- .nv.shared.reserved.0     --------------------------
	.section	.nv.shared.reserved.0,"aw",@nobits
	.weak		__nv_reservedSMEM_offset_0_alias
	.size		__nv_reservedSMEM_offset_0_alias, 0, 0
	.other		__nv_reservedSMEM_offset_0_alias,@"STO_CUDA_RESERVED_SHARED STV_DEFAULT"
__nv_reservedSMEM_offset_0_alias:
	.zero		0


//--------------------- .nv.global                --------------------------
	.section	.nv.global,"aw",@nobits
.nv.global:
	.type		_ZN39_INTERNAL_c9ae59a0_4_k_cu_90c1e5e0_27844cute1_E,@object
	.size		_ZN39_INTERNAL_c9ae59a0_4_k_cu_90c1e5e0_27844cute1_E,(_ZN39_INTERNAL_c9ae59a0_4_k_cu_90c1e5e0_27844cuda3std3__45__cpo6cbeginE - _ZN39_INTERNAL_c9ae59a0_4_k_cu_90c1e5e0_27844cute1_E)
_ZN39_INTERNAL_c9ae59a0_4_k_cu_90c1e5e0_27844cute1_E:
	.zero		1
	.type		_ZN39_INTERNAL_c9ae59a0_4_k_cu_90c1e5e0_27844cuda3std3__45__cpo6cbeginE,@object
	.size		_ZN39_INTERNAL_c9ae59a0_4_k_cu_90c1e5e0_27844cuda3std3__45__cpo6cbeginE,(_ZN39_INTERNAL_c9ae59a0_4_k_cu_90c1e5e0_27844cuda3std3__48in_placeE - _ZN39_INTERNAL_c9ae59a0_4_k_cu_90c1e5e0_27844cuda3std3__45__cpo6cbeginE)
_ZN39_INTERNAL_c9ae59a0_4_k_cu_90c1e5e0_27844cuda3std3__45__cpo6cbeginE:
	.zero		1
	.type		_ZN39_INTERNAL_c9ae59a0_4_k_cu_90c1e5e0_27844cuda3std3__48in_placeE,@object
	.size		_ZN39_INTERNAL_c9ae59a0_4_k_cu_90c1e5e0_27844cuda3std3__48in_placeE,(_ZN39_INTERNAL_c9ae59a0_4_k_cu_90c1e5e0_27844cuda3std6ranges3__45__cpo9iter_moveE - _ZN39_INTERNAL_c9ae59a0_4_k_cu_90c1e5e0_27844cuda3std3__48in_placeE)
_ZN39_INTERNAL_c9ae59a0_4_k_cu_90c1e5e0_27844cuda3std3__48in_placeE:
	.zero		1
	.type		_ZN39_INTERNAL_c9ae59a0_4_k_cu_90c1e5e0_27844cuda3std6ranges3__45__cpo9iter_moveE,@object
	.size		_ZN39_INTERNAL_c9ae59a0_4_k_cu_90c1e5e0_27844cuda3std6ranges3__45__cpo9iter_moveE,(_ZN39_INTERNAL_c9ae59a0_4_k_cu_90c1e5e0_27844cuda3std3__45__cpo5beginE - _ZN39_INTERNAL_c9ae59a0_4_k_cu_90c1e5e0_27844cuda3std6ranges3__45__cpo9iter_moveE)
_ZN39_INTERNAL_c9ae59a0_4_k_cu_90c1e5e0_27844cuda3std6ranges3__45__cpo9iter_moveE:
	.zero		1
	.type		_ZN39_INTERNAL_c9ae59a0_4_k_cu_90c1e5e0_27844cuda3std3__45__cpo5beginE,@object
	.size		_ZN39_INTERNAL_c9ae59a0_4_k_cu_90c1e5e0_27844cuda3std3__45__cpo5beginE,(_ZN39_INTERNAL_c9ae59a0_4_k_cu_90c1e5e0_27844cuda3std3__441_GLOBAL__N__c9ae59a0_4_k_cu_90c1e5e0_27846ignoreE - _ZN39_INTERNAL_c9ae59a0_4_k_cu_90c1e5e0_27844cuda3std3__45__cpo5beginE)
_ZN39_INTERNAL_c9ae59a0_4_k_cu_90c1e5e0_27844cuda3std3__45__cpo5beginE:
	.zero		1
	.type		_ZN39_INTERNAL_c9ae59a0_4_k_cu_90c1e5e0_27844cuda3std3__441_GLOBAL__N__c9ae59a0_4_k_cu_90c1e5e0_27846ignoreE,@object
	.size		_ZN39_INTERNAL_c9ae59a0_4_k_cu_90c1e5e0_27844cuda3std3__441_GLOBAL__N__c9ae59a0_4_k_cu_90c1e5e0_27846ignoreE,(_ZN39_INTERNAL_c9ae59a0_4_k_cu_90c1e5e0_27844cute7productE - _ZN39_INTERNAL_c9ae59a0_4_k_cu_90c1e5e0_27844cuda3std3__441_GLOBAL__N__c9ae59a0_4_k_cu_90c1e5e0_27846ignoreE)
_ZN39_INTERNAL_c9ae59a0_4_k_cu_90c1e5e0_27844cuda3std3__441_GLOBAL__N__c9ae59a0_4_k_cu_90c1e5e0_27846ignoreE:
	.zero		1
	.type		_ZN39_INTERNAL_c9ae59a0_4_k_cu_90c1e5e0_27844cute7productE,@object
	.size		_ZN39_INTERNAL_c9ae59a0_4_k_cu_90c1e5e0_27844cute7productE,(_ZN39_INTERNAL_c9ae59a0_4_k_cu_90c1e5e0_27844cuda3std3__45__cpo3endE - _ZN39_INTERNAL_c9ae59a0_4_k_cu_90c1e5e0_27844cute7productE)
_ZN39_INTERNAL_c9ae59a0_4_k_cu_90c1e5e0_27844cute7productE:
	.zero		1
	.type		_ZN39_INTERNAL_c9ae59a0_4_k_cu_90c1e5e0_27844cuda3std3__45__cpo3endE,@object
	.size		_ZN39_INTERNAL_c9ae59a0_4_k_cu_90c1e5e0_27844cuda3std3__45__cpo3endE,(_ZN39_INTERNAL_c9ae59a0_4_k_cu_90c1e5e0_27844cuda3std3__419piecewise_constructE - _ZN39_INTERNAL_c9ae59a0_4_k_cu_90c1e5e0_27844cuda3std3__45__cpo3endE)
_ZN39_INTERNAL_c9ae59a0_4_k_cu_90c1e5e0_27844cuda3std3__45__cpo3endE:
	.zero		1
	.type		_ZN39_INTERNAL_c9ae59a0_4_k_cu_90c1e5e0_27844cuda3std3__419piecewise_constructE,@object
	.size		_ZN39_INTERNAL_c9ae59a0_4_k_cu_90c1e5e0_27844cuda3std3__419piecewise_constructE,(_ZN39_INTERNAL_c9ae59a0_4_k_cu_90c1e5e0_27844cuda3std3__45__cpo4cendE - _ZN39_INTERNAL_c9ae59a0_4_k_cu_90c1e5e0_27844cuda3std3__419piecewise_constructE)
_ZN39_INTERNAL_c9ae59a0_4_k_cu_90c1e5e0_27844cuda3std3__419piecewise_constructE:
	.zero		1
	.type		_ZN39_INTERNAL_c9ae59a0_4_k_cu_90c1e5e0_27844cuda3std3__45__cpo4cendE,@object
	.size		_ZN39_INTERNAL_c9ae59a0_4_k_cu_90c1e5e0_27844cuda3std3__45__cpo4cendE,(_ZN39_INTERNAL_c9ae59a0_4_k_cu_90c1e5e0_27844cuda3std6ranges3__45__cpo4swapE - _ZN39_INTERNAL_c9ae59a0_4_k_cu_90c1e5e0_27844cuda3std3__45__cpo4cendE)
_ZN39_INTERNAL_c9ae59a0_4_k_cu_90c1e5e0_27844cuda3std3__45__cpo4cendE:
	.zero		1
	.type		_ZN39_INTERNAL_c9ae59a0_4_k_cu_90c1e5e0_27844cuda3std6ranges3__45__cpo4swapE,@object
	.size		_ZN39_INTERNAL_c9ae59a0_4_k_cu_90c1e5e0_27844cuda3std6ranges3__45__cpo4swapE,(.L_8 - _ZN39_INTERNAL_c9ae59a0_4_k_cu_90c1e5e0_27844cuda3std6ranges3__45__cpo4swapE)
_ZN39_INTERNAL_c9ae59a0_4_k_cu_90c1e5e0_27844cuda3std6ranges3__45__cpo4swapE:
	.zero		1
.L_8:


//--------------------- .nv.constant0._ZN7cutlass13device_kernelINS_4fmha6kernel28FmhaKernelTmaWarpSpecializedINS1_10collective30FmhaMainloopTmaWarpSpecializedINS_6half_tEffN4cute5tupleIJNS7_1CILi128EEESA_NS9_ILi16EEEEEENS8_IJiNS9_ILi1EEENS8_IJiiEEEEEESF_SF_NS4_13DefaultFusionEJEEENS4_15FmhaFwdEpilogueIS6_fNS8_IJNS9_ILi64EEESB_SA_EEEEENS2_23IndividualTileSchedulerEJEEEEEvNT_6ParamsE --------------------------
	.section	.nv.constant0._ZN7cutlass13device_kernelINS_4fmha6kernel28FmhaKernelTmaWarpSpecializedINS1_10collective30FmhaMainloopTmaWarpSpecializedINS_6half_tEffN4cute5tupleIJNS7_1CILi128EEESA_NS9_ILi16EEEEEENS8_IJiNS9_ILi1EEENS8_IJiiEEEEEESF_SF_NS4_13DefaultFusionEJEEENS4_15FmhaFwdEpilogueIS6_fNS8_IJNS9_ILi64EEESB_SA_EEEEENS2_23IndividualTileSchedulerEJEEEEEvNT_6ParamsE,"a",@progbits
	.sectionflags	@""
	.align	4
.nv.constant0._ZN7cutlass13device_kernelINS_4fmha6kernel28FmhaKernelTmaWarpSpecializedINS1_10collective30FmhaMainloopTmaWarpSpecializedINS_6half_tEffN4cute5tupleIJNS7_1CILi128EEESA_NS9_ILi16EEEEEENS8_IJiNS9_ILi1EEENS8_IJiiEEEEEESF_SF_NS4_13DefaultFusionEJEEENS4_15FmhaFwdEpilogueIS6_fNS8_IJNS9_ILi64EEESB_SA_EEEEENS2_23IndividualTileSchedulerEJEEEEEvNT_6ParamsE:
	.zero		2688


//--------------------- SYMBOLS --------------------------

	.type		.nv.reservedSmem.offset0,@object
	.size		.nv.reservedSmem.offset0,0x4
	.type		__assertfail,@function
